//
// Generated by NVIDIA NVVM Compiler
//
// Compiler Build ID: CL-36424714
// Cuda compilation tools, release 13.0, V13.0.88
// Based on NVVM 20.0.0
//

.version 9.0
.target sm_100
.address_size 64

	// .globl	_Z4gpu2PKhPKfPhiiiii
// _ZZ4gpu2PKhPKfPhiiiiiE4tile has been demoted

.visible .entry _Z4gpu2PKhPKfPhiiiii(
	.param .u64 .ptr .align 1 _Z4gpu2PKhPKfPhiiiii_param_0,
	.param .u64 .ptr .align 1 _Z4gpu2PKhPKfPhiiiii_param_1,
	.param .u64 .ptr .align 1 _Z4gpu2PKhPKfPhiiiii_param_2,
	.param .u32 _Z4gpu2PKhPKfPhiiiii_param_3,
	.param .u32 _Z4gpu2PKhPKfPhiiiii_param_4,
	.param .u32 _Z4gpu2PKhPKfPhiiiii_param_5,
	.param .u32 _Z4gpu2PKhPKfPhiiiii_param_6,
	.param .u32 _Z4gpu2PKhPKfPhiiiii_param_7
)
{
	.reg .pred 	%p<182>;
	.reg .b16 	%rs<54>;
	.reg .b32 	%r<229>;
	.reg .b32 	%f<96>;
	.reg .b64 	%rd<63>;
	// demoted variable
	.shared .align 1 .b8 _ZZ4gpu2PKhPKfPhiiiiiE4tile[1024];
	ld.param.u64 	%rd7, [_Z4gpu2PKhPKfPhiiiii_param_0];
	ld.param.u64 	%rd8, [_Z4gpu2PKhPKfPhiiiii_param_1];
	ld.param.u64 	%rd9, [_Z4gpu2PKhPKfPhiiiii_param_2];
	ld.param.u32 	%r88, [_Z4gpu2PKhPKfPhiiiii_param_3];
	ld.param.u32 	%r89, [_Z4gpu2PKhPKfPhiiiii_param_4];
	ld.param.u32 	%r90, [_Z4gpu2PKhPKfPhiiiii_param_5];
	ld.param.u32 	%r91, [_Z4gpu2PKhPKfPhiiiii_param_6];
	ld.param.u32 	%r92, [_Z4gpu2PKhPKfPhiiiii_param_7];
	cvta.to.global.u64 	%rd1, %rd7;
	cvta.to.global.u64 	%rd2, %rd8;
	cvta.to.global.u64 	%rd3, %rd9;
	mov.u32 	%r93, %ctaid.x;
	mov.u32 	%r94, %ntid.x;
	mov.u32 	%r1, %tid.x;
	mad.lo.s32 	%r2, %r93, %r94, %r1;
	mov.u32 	%r95, %ctaid.y;
	mov.u32 	%r96, %ntid.y;
	mov.u32 	%r3, %tid.y;
	mad.lo.s32 	%r4, %r95, %r96, %r3;
	shr.u32 	%r97, %r88, 31;
	add.s32 	%r98, %r88, %r97;
	shr.s32 	%r99, %r98, 1;
	neg.s32 	%r5, %r99;
	shr.u32 	%r100, %r89, 31;
	add.s32 	%r101, %r89, %r100;
	shr.s32 	%r102, %r101, 1;
	neg.s32 	%r6, %r102;
	setp.lt.s32 	%p3, %r92, 1;
	@%p3 bra 	$L__BB0_61;
	add.s32 	%r7, %r5, %r2;
	min.s32 	%r103, %r89, %r88;
	setp.lt.s32 	%p4, %r103, 1;
	@%p4 bra 	$L__BB0_61;
	and.b32  	%r8, %r88, 7;
	and.b32  	%r9, %r88, 3;
	and.b32  	%r10, %r88, 2147483640;
	mov.b32 	%r209, 0;
$L__BB0_3:
	mov.b32 	%r210, 0;
$L__BB0_4:
	setp.lt.u32 	%p5, %r88, 8;
	add.s32 	%r107, %r6, %r4;
	add.s32 	%r108, %r107, %r210;
	setp.gt.s32 	%p6, %r108, -1;
	setp.lt.s32 	%p7, %r108, %r91;
	and.pred  	%p1, %p6, %p7;
	add.s32 	%r109, %r210, %r1;
	mov.u32 	%r110, _ZZ4gpu2PKhPKfPhiiiiiE4tile;
	add.s32 	%r111, %r110, %r209;
	shl.b32 	%r112, %r109, 5;
	add.s32 	%r13, %r111, %r112;
	mul.lo.s32 	%r14, %r108, %r90;
	mov.b32 	%r213, 0;
	@%p5 bra 	$L__BB0_31;
	mov.b32 	%r211, 0;
$L__BB0_6:
	.pragma "nounroll";
	add.s32 	%r16, %r7, %r211;
	setp.gt.s32 	%p8, %r16, -1;
	setp.lt.s32 	%p9, %r16, %r90;
	and.pred  	%p10, %p8, %p9;
	and.pred  	%p11, %p1, %p10;
	add.s32 	%r114, %r211, %r3;
	add.s32 	%r17, %r13, %r114;
	@%p11 bra 	$L__BB0_8;
	mov.b16 	%rs1, 0;
	st.shared.u8 	[%r17], %rs1;
	bra.uni 	$L__BB0_9;
$L__BB0_8:
	add.s32 	%r115, %r16, %r14;
	mad.lo.s32 	%r116, %r115, %r92, %r209;
	cvt.s64.s32 	%rd10, %r116;
	add.s64 	%rd11, %rd1, %rd10;
	ld.global.u8 	%rs2, [%rd11];
	st.shared.u8 	[%r17], %rs2;
$L__BB0_9:
	add.s32 	%r18, %r16, 1;
	setp.gt.s32 	%p12, %r18, -1;
	setp.lt.s32 	%p13, %r18, %r90;
	and.pred  	%p14, %p12, %p13;
	and.pred  	%p15, %p1, %p14;
	@%p15 bra 	$L__BB0_11;
	mov.b16 	%rs3, 0;
	st.shared.u8 	[%r17+1], %rs3;
	bra.uni 	$L__BB0_12;
$L__BB0_11:
	add.s32 	%r117, %r18, %r14;
	mad.lo.s32 	%r118, %r117, %r92, %r209;
	cvt.s64.s32 	%rd12, %r118;
	add.s64 	%rd13, %rd1, %rd12;
	ld.global.u8 	%rs4, [%rd13];
	st.shared.u8 	[%r17+1], %rs4;
$L__BB0_12:
	add.s32 	%r19, %r16, 2;
	setp.gt.s32 	%p16, %r19, -1;
	setp.lt.s32 	%p17, %r19, %r90;
	and.pred  	%p18, %p16, %p17;
	and.pred  	%p19, %p1, %p18;
	@%p19 bra 	$L__BB0_14;
	mov.b16 	%rs5, 0;
	st.shared.u8 	[%r17+2], %rs5;
	bra.uni 	$L__BB0_15;
$L__BB0_14:
	add.s32 	%r119, %r19, %r14;
	mad.lo.s32 	%r120, %r119, %r92, %r209;
	cvt.s64.s32 	%rd14, %r120;
	add.s64 	%rd15, %rd1, %rd14;
	ld.global.u8 	%rs6, [%rd15];
	st.shared.u8 	[%r17+2], %rs6;
$L__BB0_15:
	add.s32 	%r20, %r16, 3;
	setp.gt.s32 	%p20, %r20, -1;
	setp.lt.s32 	%p21, %r20, %r90;
	and.pred  	%p22, %p20, %p21;
	and.pred  	%p23, %p1, %p22;
	@%p23 bra 	$L__BB0_17;
	mov.b16 	%rs7, 0;
	st.shared.u8 	[%r17+3], %rs7;
	bra.uni 	$L__BB0_18;
$L__BB0_17:
	add.s32 	%r121, %r20, %r14;
	mad.lo.s32 	%r122, %r121, %r92, %r209;
	cvt.s64.s32 	%rd16, %r122;
	add.s64 	%rd17, %rd1, %rd16;
	ld.global.u8 	%rs8, [%rd17];
	st.shared.u8 	[%r17+3], %rs8;
$L__BB0_18:
	add.s32 	%r21, %r16, 4;
	setp.gt.s32 	%p24, %r21, -1;
	setp.lt.s32 	%p25, %r21, %r90;
	and.pred  	%p26, %p24, %p25;
	and.pred  	%p27, %p1, %p26;
	@%p27 bra 	$L__BB0_20;
	mov.b16 	%rs9, 0;
	st.shared.u8 	[%r17+4], %rs9;
	bra.uni 	$L__BB0_21;
$L__BB0_20:
	add.s32 	%r123, %r21, %r14;
	mad.lo.s32 	%r124, %r123, %r92, %r209;
	cvt.s64.s32 	%rd18, %r124;
	add.s64 	%rd19, %rd1, %rd18;
	ld.global.u8 	%rs10, [%rd19];
	st.shared.u8 	[%r17+4], %rs10;
$L__BB0_21:
	add.s32 	%r22, %r16, 5;
	setp.gt.s32 	%p28, %r22, -1;
	setp.lt.s32 	%p29, %r22, %r90;
	and.pred  	%p30, %p28, %p29;
	and.pred  	%p31, %p1, %p30;
	@%p31 bra 	$L__BB0_23;
	mov.b16 	%rs11, 0;
	st.shared.u8 	[%r17+5], %rs11;
	bra.uni 	$L__BB0_24;
$L__BB0_23:
	add.s32 	%r125, %r22, %r14;
	mad.lo.s32 	%r126, %r125, %r92, %r209;
	cvt.s64.s32 	%rd20, %r126;
	add.s64 	%rd21, %rd1, %rd20;
	ld.global.u8 	%rs12, [%rd21];
	st.shared.u8 	[%r17+5], %rs12;
$L__BB0_24:
	add.s32 	%r23, %r16, 6;
	setp.gt.s32 	%p32, %r23, -1;
	setp.lt.s32 	%p33, %r23, %r90;
	and.pred  	%p34, %p32, %p33;
	and.pred  	%p35, %p1, %p34;
	@%p35 bra 	$L__BB0_26;
	mov.b16 	%rs13, 0;
	st.shared.u8 	[%r17+6], %rs13;
	bra.uni 	$L__BB0_27;
$L__BB0_26:
	add.s32 	%r127, %r23, %r14;
	mad.lo.s32 	%r128, %r127, %r92, %r209;
	cvt.s64.s32 	%rd22, %r128;
	add.s64 	%rd23, %rd1, %rd22;
	ld.global.u8 	%rs14, [%rd23];
	st.shared.u8 	[%r17+6], %rs14;
$L__BB0_27:
	add.s32 	%r24, %r16, 7;
	setp.gt.s32 	%p36, %r24, -1;
	setp.lt.s32 	%p37, %r24, %r90;
	and.pred  	%p38, %p36, %p37;
	and.pred  	%p39, %p1, %p38;
	@%p39 bra 	$L__BB0_29;
	mov.b16 	%rs15, 0;
	st.shared.u8 	[%r17+7], %rs15;
	bra.uni 	$L__BB0_30;
$L__BB0_29:
	add.s32 	%r129, %r24, %r14;
	mad.lo.s32 	%r130, %r129, %r92, %r209;
	cvt.s64.s32 	%rd24, %r130;
	add.s64 	%rd25, %rd1, %rd24;
	ld.global.u8 	%rs16, [%rd25];
	st.shared.u8 	[%r17+7], %rs16;
$L__BB0_30:
	add.s32 	%r211, %r211, 8;
	setp.ne.s32 	%p40, %r211, %r10;
	mov.u32 	%r213, %r10;
	@%p40 bra 	$L__BB0_6;
$L__BB0_31:
	setp.eq.s32 	%p41, %r8, 0;
	@%p41 bra 	$L__BB0_59;
	add.s32 	%r131, %r8, -1;
	setp.lt.u32 	%p42, %r131, 3;
	@%p42 bra 	$L__BB0_46;
	add.s32 	%r27, %r7, %r213;
	setp.gt.s32 	%p43, %r27, -1;
	setp.lt.s32 	%p44, %r27, %r90;
	and.pred  	%p45, %p43, %p44;
	and.pred  	%p46, %p1, %p45;
	add.s32 	%r132, %r213, %r3;
	add.s32 	%r28, %r13, %r132;
	@%p46 bra 	$L__BB0_35;
	mov.b16 	%rs17, 0;
	st.shared.u8 	[%r28], %rs17;
	bra.uni 	$L__BB0_36;
$L__BB0_35:
	add.s32 	%r133, %r27, %r14;
	mad.lo.s32 	%r134, %r133, %r92, %r209;
	cvt.s64.s32 	%rd26, %r134;
	add.s64 	%rd27, %rd1, %rd26;
	ld.global.u8 	%rs18, [%rd27];
	st.shared.u8 	[%r28], %rs18;
$L__BB0_36:
	add.s32 	%r29, %r27, 1;
	setp.gt.s32 	%p47, %r29, -1;
	setp.lt.s32 	%p48, %r29, %r90;
	and.pred  	%p49, %p47, %p48;
	and.pred  	%p50, %p1, %p49;
	@%p50 bra 	$L__BB0_38;
	mov.b16 	%rs19, 0;
	st.shared.u8 	[%r28+1], %rs19;
	bra.uni 	$L__BB0_39;
$L__BB0_38:
	add.s32 	%r135, %r29, %r14;
	mad.lo.s32 	%r136, %r135, %r92, %r209;
	cvt.s64.s32 	%rd28, %r136;
	add.s64 	%rd29, %rd1, %rd28;
	ld.global.u8 	%rs20, [%rd29];
	st.shared.u8 	[%r28+1], %rs20;
$L__BB0_39:
	add.s32 	%r30, %r27, 2;
	setp.gt.s32 	%p51, %r30, -1;
	setp.lt.s32 	%p52, %r30, %r90;
	and.pred  	%p53, %p51, %p52;
	and.pred  	%p54, %p1, %p53;
	@%p54 bra 	$L__BB0_41;
	mov.b16 	%rs21, 0;
	st.shared.u8 	[%r28+2], %rs21;
	bra.uni 	$L__BB0_42;
$L__BB0_41:
	add.s32 	%r137, %r30, %r14;
	mad.lo.s32 	%r138, %r137, %r92, %r209;
	cvt.s64.s32 	%rd30, %r138;
	add.s64 	%rd31, %rd1, %rd30;
	ld.global.u8 	%rs22, [%rd31];
	st.shared.u8 	[%r28+2], %rs22;
$L__BB0_42:
	add.s32 	%r31, %r27, 3;
	setp.gt.s32 	%p55, %r31, -1;
	setp.lt.s32 	%p56, %r31, %r90;
	and.pred  	%p57, %p55, %p56;
	and.pred  	%p58, %p1, %p57;
	@%p58 bra 	$L__BB0_44;
	mov.b16 	%rs23, 0;
	st.shared.u8 	[%r28+3], %rs23;
	bra.uni 	$L__BB0_45;
$L__BB0_44:
	add.s32 	%r139, %r31, %r14;
	mad.lo.s32 	%r140, %r139, %r92, %r209;
	cvt.s64.s32 	%rd32, %r140;
	add.s64 	%rd33, %rd1, %rd32;
	ld.global.u8 	%rs24, [%rd33];
	st.shared.u8 	[%r28+3], %rs24;
$L__BB0_45:
	add.s32 	%r213, %r213, 4;
$L__BB0_46:
	setp.eq.s32 	%p59, %r9, 0;
	@%p59 bra 	$L__BB0_59;
	setp.eq.s32 	%p60, %r9, 1;
	@%p60 bra 	$L__BB0_55;
	add.s32 	%r34, %r7, %r213;
	setp.gt.s32 	%p61, %r34, -1;
	setp.lt.s32 	%p62, %r34, %r90;
	and.pred  	%p63, %p61, %p62;
	and.pred  	%p64, %p1, %p63;
	add.s32 	%r141, %r213, %r3;
	add.s32 	%r35, %r13, %r141;
	@%p64 bra 	$L__BB0_50;
	mov.b16 	%rs25, 0;
	st.shared.u8 	[%r35], %rs25;
	bra.uni 	$L__BB0_51;
$L__BB0_50:
	add.s32 	%r142, %r34, %r14;
	mad.lo.s32 	%r143, %r142, %r92, %r209;
	cvt.s64.s32 	%rd34, %r143;
	add.s64 	%rd35, %rd1, %rd34;
	ld.global.u8 	%rs26, [%rd35];
	st.shared.u8 	[%r35], %rs26;
$L__BB0_51:
	add.s32 	%r36, %r34, 1;
	setp.gt.s32 	%p65, %r36, -1;
	setp.lt.s32 	%p66, %r36, %r90;
	and.pred  	%p67, %p65, %p66;
	and.pred  	%p68, %p1, %p67;
	@%p68 bra 	$L__BB0_53;
	mov.b16 	%rs27, 0;
	st.shared.u8 	[%r35+1], %rs27;
	bra.uni 	$L__BB0_54;
$L__BB0_53:
	add.s32 	%r144, %r36, %r14;
	mad.lo.s32 	%r145, %r144, %r92, %r209;
	cvt.s64.s32 	%rd36, %r145;
	add.s64 	%rd37, %rd1, %rd36;
	ld.global.u8 	%rs28, [%rd37];
	st.shared.u8 	[%r35+1], %rs28;
$L__BB0_54:
	add.s32 	%r213, %r213, 2;
$L__BB0_55:
	and.b32  	%r146, %r88, 1;
	setp.eq.b32 	%p69, %r146, 1;
	not.pred 	%p70, %p69;
	@%p70 bra 	$L__BB0_59;
	add.s32 	%r39, %r7, %r213;
	setp.gt.s32 	%p71, %r39, -1;
	setp.lt.s32 	%p72, %r39, %r90;
	and.pred  	%p73, %p71, %p72;
	and.pred  	%p74, %p1, %p73;
	@%p74 bra 	$L__BB0_58;
	add.s32 	%r147, %r213, %r3;
	add.s32 	%r148, %r13, %r147;
	mov.b16 	%rs29, 0;
	st.shared.u8 	[%r148], %rs29;
	bra.uni 	$L__BB0_59;
$L__BB0_58:
	add.s32 	%r149, %r39, %r14;
	mad.lo.s32 	%r150, %r149, %r92, %r209;
	cvt.s64.s32 	%rd38, %r150;
	add.s64 	%rd39, %rd1, %rd38;
	ld.global.u8 	%rs30, [%rd39];
	add.s32 	%r151, %r213, %r3;
	add.s32 	%r152, %r13, %r151;
	st.shared.u8 	[%r152], %rs30;
$L__BB0_59:
	add.s32 	%r210, %r210, 1;
	setp.ne.s32 	%p75, %r210, %r89;
	@%p75 bra 	$L__BB0_4;
	add.s32 	%r209, %r209, 1;
	setp.ne.s32 	%p76, %r209, %r92;
	@%p76 bra 	$L__BB0_3;
$L__BB0_61:
	setp.lt.s32 	%p77, %r92, 1;
	bar.sync 	0;
	@%p77 bra 	$L__BB0_130;
	setp.lt.s32 	%p78, %r89, 1;
	add.s32 	%r42, %r6, %r4;
	add.s32 	%r43, %r5, %r2;
	mad.lo.s32 	%r153, %r90, %r4, %r2;
	mul.lo.s32 	%r44, %r153, %r92;
	@%p78 bra 	$L__BB0_119;
	setp.lt.s32 	%p87, %r88, 1;
	@%p87 bra 	$L__BB0_108;
	and.b32  	%r45, %r88, 7;
	and.b32  	%r46, %r88, 3;
	and.b32  	%r47, %r88, 2147483640;
	and.b32  	%r48, %r88, 1;
	mov.b32 	%r215, 0;
$L__BB0_65:
	mov.f32 	%f75, 0f00000000;
	mov.b32 	%r216, 0;
$L__BB0_66:
	setp.lt.u32 	%p96, %r88, 8;
	not.b32 	%r173, %r216;
	add.s32 	%r174, %r89, %r173;
	add.s32 	%r175, %r42, %r216;
	setp.gt.s32 	%p97, %r175, -1;
	setp.lt.s32 	%p98, %r175, %r91;
	and.pred  	%p2, %p97, %p98;
	add.s32 	%r176, %r216, %r3;
	mov.u32 	%r177, _ZZ4gpu2PKhPKfPhiiiiiE4tile;
	add.s32 	%r178, %r177, %r215;
	shl.b32 	%r179, %r176, 5;
	add.s32 	%r51, %r178, %r179;
	mad.lo.s32 	%r52, %r174, %r88, %r88;
	mov.b32 	%r219, 0;
	@%p96 bra 	$L__BB0_85;
	mov.b32 	%r217, 0;
$L__BB0_68:
	.pragma "nounroll";
	add.s32 	%r54, %r43, %r217;
	setp.gt.s32 	%p99, %r54, -1;
	setp.lt.s32 	%p100, %r54, %r90;
	and.pred  	%p101, %p99, %p100;
	and.pred  	%p102, %p2, %p101;
	add.s32 	%r181, %r217, %r1;
	add.s32 	%r55, %r51, %r181;
	not.b32 	%r182, %r217;
	add.s32 	%r183, %r52, %r182;
	mul.wide.s32 	%rd56, %r183, 4;
	add.s64 	%rd4, %rd2, %rd56;
	not.pred 	%p103, %p102;
	@%p103 bra 	$L__BB0_70;
	ld.shared.u8 	%rs39, [%r55];
	cvt.rn.f32.u16 	%f41, %rs39;
	ld.global.f32 	%f42, [%rd4];
	fma.rn.f32 	%f75, %f42, %f41, %f75;
$L__BB0_70:
	add.s32 	%r184, %r54, 1;
	setp.gt.s32 	%p104, %r184, -1;
	setp.lt.s32 	%p105, %r184, %r90;
	and.pred  	%p106, %p104, %p105;
	and.pred  	%p107, %p2, %p106;
	not.pred 	%p108, %p107;
	@%p108 bra 	$L__BB0_72;
	ld.shared.u8 	%rs40, [%r55+1];
	cvt.rn.f32.u16 	%f43, %rs40;
	ld.global.f32 	%f44, [%rd4+-4];
	fma.rn.f32 	%f75, %f44, %f43, %f75;
$L__BB0_72:
	add.s32 	%r185, %r54, 2;
	setp.gt.s32 	%p109, %r185, -1;
	setp.lt.s32 	%p110, %r185, %r90;
	and.pred  	%p111, %p109, %p110;
	and.pred  	%p112, %p2, %p111;
	not.pred 	%p113, %p112;
	@%p113 bra 	$L__BB0_74;
	ld.shared.u8 	%rs41, [%r55+2];
	cvt.rn.f32.u16 	%f45, %rs41;
	ld.global.f32 	%f46, [%rd4+-8];
	fma.rn.f32 	%f75, %f46, %f45, %f75;
$L__BB0_74:
	add.s32 	%r186, %r54, 3;
	setp.gt.s32 	%p114, %r186, -1;
	setp.lt.s32 	%p115, %r186, %r90;
	and.pred  	%p116, %p114, %p115;
	and.pred  	%p117, %p2, %p116;
	not.pred 	%p118, %p117;
	@%p118 bra 	$L__BB0_76;
	ld.shared.u8 	%rs42, [%r55+3];
	cvt.rn.f32.u16 	%f47, %rs42;
	ld.global.f32 	%f48, [%rd4+-12];
	fma.rn.f32 	%f75, %f48, %f47, %f75;
$L__BB0_76:
	add.s32 	%r187, %r54, 4;
	setp.gt.s32 	%p119, %r187, -1;
	setp.lt.s32 	%p120, %r187, %r90;
	and.pred  	%p121, %p119, %p120;
	and.pred  	%p122, %p2, %p121;
	not.pred 	%p123, %p122;
	@%p123 bra 	$L__BB0_78;
	ld.shared.u8 	%rs43, [%r55+4];
	cvt.rn.f32.u16 	%f49, %rs43;
	ld.global.f32 	%f50, [%rd4+-16];
	fma.rn.f32 	%f75, %f50, %f49, %f75;
$L__BB0_78:
	add.s32 	%r188, %r54, 5;
	setp.gt.s32 	%p124, %r188, -1;
	setp.lt.s32 	%p125, %r188, %r90;
	and.pred  	%p126, %p124, %p125;
	and.pred  	%p127, %p2, %p126;
	not.pred 	%p128, %p127;
	@%p128 bra 	$L__BB0_80;
	ld.shared.u8 	%rs44, [%r55+5];
	cvt.rn.f32.u16 	%f51, %rs44;
	ld.global.f32 	%f52, [%rd4+-20];
	fma.rn.f32 	%f75, %f52, %f51, %f75;
$L__BB0_80:
	add.s32 	%r189, %r54, 6;
	setp.gt.s32 	%p129, %r189, -1;
	setp.lt.s32 	%p130, %r189, %r90;
	and.pred  	%p131, %p129, %p130;
	and.pred  	%p132, %p2, %p131;
	not.pred 	%p133, %p132;
	@%p133 bra 	$L__BB0_82;
	ld.shared.u8 	%rs45, [%r55+6];
	cvt.rn.f32.u16 	%f53, %rs45;
	ld.global.f32 	%f54, [%rd4+-24];
	fma.rn.f32 	%f75, %f54, %f53, %f75;
$L__BB0_82:
	add.s32 	%r190, %r54, 7;
	setp.gt.s32 	%p134, %r190, -1;
	setp.lt.s32 	%p135, %r190, %r90;
	and.pred  	%p136, %p134, %p135;
	and.pred  	%p137, %p2, %p136;
	not.pred 	%p138, %p137;
	@%p138 bra 	$L__BB0_84;
	ld.shared.u8 	%rs46, [%r55+7];
	cvt.rn.f32.u16 	%f55, %rs46;
	ld.global.f32 	%f56, [%rd4+-28];
	fma.rn.f32 	%f75, %f56, %f55, %f75;
$L__BB0_84:
	add.s32 	%r217, %r217, 8;
	setp.ne.s32 	%p139, %r217, %r47;
	mov.u32 	%r219, %r47;
	@%p139 bra 	$L__BB0_68;
$L__BB0_85:
	setp.eq.s32 	%p140, %r45, 0;
	@%p140 bra 	$L__BB0_106;
	add.s32 	%r191, %r45, -1;
	setp.lt.u32 	%p141, %r191, 3;
	@%p141 bra 	$L__BB0_96;
	add.s32 	%r58, %r43, %r219;
	setp.gt.s32 	%p142, %r58, -1;
	setp.lt.s32 	%p143, %r58, %r90;
	and.pred  	%p144, %p142, %p143;
	and.pred  	%p145, %p2, %p144;
	add.s32 	%r192, %r219, %r1;
	add.s32 	%r59, %r51, %r192;
	not.b32 	%r193, %r219;
	add.s32 	%r194, %r52, %r193;
	mul.wide.s32 	%rd57, %r194, 4;
	add.s64 	%rd5, %rd2, %rd57;
	not.pred 	%p146, %p145;
	@%p146 bra 	$L__BB0_89;
	ld.shared.u8 	%rs47, [%r59];
	cvt.rn.f32.u16 	%f58, %rs47;
	ld.global.f32 	%f59, [%rd5];
	fma.rn.f32 	%f75, %f59, %f58, %f75;
$L__BB0_89:
	add.s32 	%r195, %r58, 1;
	setp.gt.s32 	%p147, %r195, -1;
	setp.lt.s32 	%p148, %r195, %r90;
	and.pred  	%p149, %p147, %p148;
	and.pred  	%p150, %p2, %p149;
	not.pred 	%p151, %p150;
	@%p151 bra 	$L__BB0_91;
	ld.shared.u8 	%rs48, [%r59+1];
	cvt.rn.f32.u16 	%f60, %rs48;
	ld.global.f32 	%f61, [%rd5+-4];
	fma.rn.f32 	%f75, %f61, %f60, %f75;
$L__BB0_91:
	add.s32 	%r196, %r58, 2;
	setp.gt.s32 	%p152, %r196, -1;
	setp.lt.s32 	%p153, %r196, %r90;
	and.pred  	%p154, %p152, %p153;
	and.pred  	%p155, %p2, %p154;
	not.pred 	%p156, %p155;
	@%p156 bra 	$L__BB0_93;
	ld.shared.u8 	%rs49, [%r59+2];
	cvt.rn.f32.u16 	%f62, %rs49;
	ld.global.f32 	%f63, [%rd5+-8];
	fma.rn.f32 	%f75, %f63, %f62, %f75;
$L__BB0_93:
	add.s32 	%r197, %r58, 3;
	setp.gt.s32 	%p157, %r197, -1;
	setp.lt.s32 	%p158, %r197, %r90;
	and.pred  	%p159, %p157, %p158;
	and.pred  	%p160, %p2, %p159;
	not.pred 	%p161, %p160;
	@%p161 bra 	$L__BB0_95;
	ld.shared.u8 	%rs50, [%r59+3];
	cvt.rn.f32.u16 	%f64, %rs50;
	ld.global.f32 	%f65, [%rd5+-12];
	fma.rn.f32 	%f75, %f65, %f64, %f75;
$L__BB0_95:
	add.s32 	%r219, %r219, 4;
$L__BB0_96:
	setp.eq.s32 	%p162, %r46, 0;
	@%p162 bra 	$L__BB0_106;
	setp.eq.s32 	%p163, %r46, 1;
	@%p163 bra 	$L__BB0_103;
	add.s32 	%r62, %r43, %r219;
	setp.gt.s32 	%p164, %r62, -1;
	setp.lt.s32 	%p165, %r62, %r90;
	and.pred  	%p166, %p164, %p165;
	and.pred  	%p167, %p2, %p166;
	add.s32 	%r198, %r219, %r1;
	add.s32 	%r63, %r51, %r198;
	not.b32 	%r199, %r219;
	add.s32 	%r200, %r52, %r199;
	mul.wide.s32 	%rd58, %r200, 4;
	add.s64 	%rd6, %rd2, %rd58;
	not.pred 	%p168, %p167;
	@%p168 bra 	$L__BB0_100;
	ld.shared.u8 	%rs51, [%r63];
	cvt.rn.f32.u16 	%f67, %rs51;
	ld.global.f32 	%f68, [%rd6];
	fma.rn.f32 	%f75, %f68, %f67, %f75;
$L__BB0_100:
	add.s32 	%r201, %r62, 1;
	setp.gt.s32 	%p169, %r201, -1;
	setp.lt.s32 	%p170, %r201, %r90;
	and.pred  	%p171, %p169, %p170;
	and.pred  	%p172, %p2, %p171;
	not.pred 	%p173, %p172;
	@%p173 bra 	$L__BB0_102;
	ld.shared.u8 	%rs52, [%r63+1];
	cvt.rn.f32.u16 	%f69, %rs52;
	ld.global.f32 	%f70, [%rd6+-4];
	fma.rn.f32 	%f75, %f70, %f69, %f75;
$L__BB0_102:
	add.s32 	%r219, %r219, 2;
$L__BB0_103:
	setp.eq.s32 	%p174, %r48, 0;
	@%p174 bra 	$L__BB0_106;
	add.s32 	%r202, %r43, %r219;
	setp.gt.s32 	%p175, %r202, -1;
	setp.lt.s32 	%p176, %r202, %r90;
	and.pred  	%p177, %p175, %p176;
	and.pred  	%p178, %p2, %p177;
	not.pred 	%p179, %p178;
	@%p179 bra 	$L__BB0_106;
	not.b32 	%r203, %r219;
	add.s32 	%r204, %r219, %r1;
	add.s32 	%r205, %r51, %r204;
	ld.shared.u8 	%rs53, [%r205];
	cvt.rn.f32.u16 	%f71, %rs53;
	add.s32 	%r206, %r52, %r203;
	mul.wide.s32 	%rd59, %r206, 4;
	add.s64 	%rd60, %rd2, %rd59;
	ld.global.f32 	%f72, [%rd60];
	fma.rn.f32 	%f75, %f72, %f71, %f75;
$L__BB0_106:
	add.s32 	%r216, %r216, 1;
	setp.ne.s32 	%p180, %r216, %r89;
	@%p180 bra 	$L__BB0_66;
	cvt.rzi.u32.f32 	%r207, %f75;
	add.s32 	%r208, %r215, %r44;
	cvt.s64.s32 	%rd61, %r208;
	add.s64 	%rd62, %rd3, %rd61;
	st.global.u8 	[%rd62], %r207;
	add.s32 	%r215, %r215, 1;
	setp.eq.s32 	%p181, %r215, %r92;
	@%p181 bra 	$L__BB0_130;
	bra.uni 	$L__BB0_65;
$L__BB0_108:
	add.s32 	%r163, %r92, -1;
	and.b32  	%r68, %r92, 7;
	setp.lt.u32 	%p88, %r163, 7;
	mov.b32 	%r223, 0;
	@%p88 bra 	$L__BB0_111;
	and.b32  	%r223, %r92, 2147483640;
	mov.b32 	%r221, 0;
$L__BB0_110:
	.pragma "nounroll";
	add.s32 	%r165, %r221, %r44;
	cvt.s64.s32 	%rd48, %r165;
	add.s64 	%rd49, %rd3, %rd48;
	mov.b16 	%rs35, 0;
	st.global.u8 	[%rd49], %rs35;
	st.global.u8 	[%rd49+1], %rs35;
	st.global.u8 	[%rd49+2], %rs35;
	st.global.u8 	[%rd49+3], %rs35;
	st.global.u8 	[%rd49+4], %rs35;
	st.global.u8 	[%rd49+5], %rs35;
	st.global.u8 	[%rd49+6], %rs35;
	st.global.u8 	[%rd49+7], %rs35;
	add.s32 	%r221, %r221, 8;
	setp.ne.s32 	%p89, %r221, %r223;
	@%p89 bra 	$L__BB0_110;
$L__BB0_111:
	setp.eq.s32 	%p90, %r68, 0;
	@%p90 bra 	$L__BB0_130;
	and.b32  	%r73, %r92, 3;
	setp.lt.u32 	%p91, %r68, 4;
	@%p91 bra 	$L__BB0_114;
	add.s32 	%r166, %r223, %r44;
	cvt.s64.s32 	%rd50, %r166;
	add.s64 	%rd51, %rd3, %rd50;
	mov.b16 	%rs36, 0;
	st.global.u8 	[%rd51], %rs36;
	st.global.u8 	[%rd51+1], %rs36;
	st.global.u8 	[%rd51+2], %rs36;
	st.global.u8 	[%rd51+3], %rs36;
	add.s32 	%r223, %r223, 4;
$L__BB0_114:
	setp.eq.s32 	%p92, %r73, 0;
	@%p92 bra 	$L__BB0_130;
	setp.eq.s32 	%p93, %r73, 1;
	@%p93 bra 	$L__BB0_117;
	add.s32 	%r167, %r223, %r44;
	cvt.s64.s32 	%rd52, %r167;
	add.s64 	%rd53, %rd3, %rd52;
	mov.b16 	%rs37, 0;
	st.global.u8 	[%rd53], %rs37;
	st.global.u8 	[%rd53+1], %rs37;
	add.s32 	%r223, %r223, 2;
$L__BB0_117:
	and.b32  	%r168, %r92, 1;
	setp.eq.b32 	%p94, %r168, 1;
	not.pred 	%p95, %p94;
	@%p95 bra 	$L__BB0_130;
	add.s32 	%r169, %r223, %r44;
	cvt.s64.s32 	%rd54, %r169;
	add.s64 	%rd55, %rd3, %rd54;
	mov.b16 	%rs38, 0;
	st.global.u8 	[%rd55], %rs38;
	bra.uni 	$L__BB0_130;
$L__BB0_119:
	add.s32 	%r155, %r92, -1;
	and.b32  	%r78, %r92, 7;
	setp.lt.u32 	%p79, %r155, 7;
	mov.b32 	%r227, 0;
	@%p79 bra 	$L__BB0_122;
	and.b32  	%r227, %r92, 2147483640;
	mov.b32 	%r225, 0;
$L__BB0_121:
	.pragma "nounroll";
	add.s32 	%r157, %r225, %r44;
	cvt.s64.s32 	%rd40, %r157;
	add.s64 	%rd41, %rd3, %rd40;
	mov.b16 	%rs31, 0;
	st.global.u8 	[%rd41], %rs31;
	st.global.u8 	[%rd41+1], %rs31;
	st.global.u8 	[%rd41+2], %rs31;
	st.global.u8 	[%rd41+3], %rs31;
	st.global.u8 	[%rd41+4], %rs31;
	st.global.u8 	[%rd41+5], %rs31;
	st.global.u8 	[%rd41+6], %rs31;
	st.global.u8 	[%rd41+7], %rs31;
	add.s32 	%r225, %r225, 8;
	setp.ne.s32 	%p80, %r225, %r227;
	@%p80 bra 	$L__BB0_121;
$L__BB0_122:
	setp.eq.s32 	%p81, %r78, 0;
	@%p81 bra 	$L__BB0_130;
	and.b32  	%r83, %r92, 3;
	setp.lt.u32 	%p82, %r78, 4;
	@%p82 bra 	$L__BB0_125;
	add.s32 	%r158, %r227, %r44;
	cvt.s64.s32 	%rd42, %r158;
	add.s64 	%rd43, %rd3, %rd42;
	mov.b16 	%rs32, 0;
	st.global.u8 	[%rd43], %rs32;
	st.global.u8 	[%rd43+1], %rs32;
	st.global.u8 	[%rd43+2], %rs32;
	st.global.u8 	[%rd43+3], %rs32;
	add.s32 	%r227, %r227, 4;
$L__BB0_125:
	setp.eq.s32 	%p83, %r83, 0;
	@%p83 bra 	$L__BB0_130;
	setp.eq.s32 	%p84, %r83, 1;
	@%p84 bra 	$L__BB0_128;
	add.s32 	%r159, %r227, %r44;
	cvt.s64.s32 	%rd44, %r159;
	add.s64 	%rd45, %rd3, %rd44;
	mov.b16 	%rs33, 0;
	st.global.u8 	[%rd45], %rs33;
	st.global.u8 	[%rd45+1], %rs33;
	add.s32 	%r227, %r227, 2;
$L__BB0_128:
	and.b32  	%r160, %r92, 1;
	setp.eq.b32 	%p85, %r160, 1;
	not.pred 	%p86, %p85;
	@%p86 bra 	$L__BB0_130;
	add.s32 	%r161, %r227, %r44;
	cvt.s64.s32 	%rd46, %r161;
	add.s64 	%rd47, %rd3, %rd46;
	mov.b16 	%rs34, 0;
	st.global.u8 	[%rd47], %rs34;
$L__BB0_130:
	ret;

}


// ===== COMPILED SASS (sm_100) =====

	.target	sm_100

	.elftype	@"ET_EXEC"


//--------------------- .note.nv.tkinfo           --------------------------
	.section	.note.nv.tkinfo,"",@"SHT_NOTE"
	.sectionflags	@"SHF_NOTE_NV_TKINFO"
	.tkinfo
        /*0018*/ 	.word	0x00000002
        /*0030*/ 	.string	""
        /*0030*/ 	.string	"ptxas"
        /*0030*/ 	.string	"Cuda compilation tools, release 13.0, V13.0.88"
        /*0030*/ 	.string	"Build cuda_13.0.r13.0/compiler.36424714_0"
        /*0030*/ 	.string	"-arch sm_100 -m 64 "



//--------------------- .note.nv.cuinfo           --------------------------
	.section	.note.nv.cuinfo,"",@"SHT_NOTE"
	.sectionflags	@"SHF_NOTE_NV_CUINFO"
        /*0018*/ 	.short	0x0002
        /*001a*/ 	.short	0x0064
        /*001c*/ 	.short	0x0082
	.zero		2


//--------------------- .nv.info                  --------------------------
	.section	.nv.info,"",@"SHT_CUDA_INFO"
	.align	4


	//----- nvinfo : EIATTR_REGCOUNT
	.align		4
        /*0000*/ 	.byte	0x04, 0x2f
        /*0002*/ 	.short	(.L_1 - .L_0)
	.align		4
.L_0:
        /*0004*/ 	.word	index@(_Z4gpu2PKhPKfPhiiiii)
        /*0008*/ 	.word	0x00000020


	//----- nvinfo : EIATTR_FRAME_SIZE
	.align		4
.L_1:
        /*000c*/ 	.byte	0x04, 0x11
        /*000e*/ 	.short	(.L_3 - .L_2)
	.align		4
.L_2:
        /*0010*/ 	.word	index@(_Z4gpu2PKhPKfPhiiiii)
        /*0014*/ 	.word	0x00000000


	//----- nvinfo : EIATTR_MIN_STACK_SIZE
	.align		4
.L_3:
        /*0018*/ 	.byte	0x04, 0x12
        /*001a*/ 	.short	(.L_5 - .L_4)
	.align		4
.L_4:
        /*001c*/ 	.word	index@(_Z4gpu2PKhPKfPhiiiii)
        /*0020*/ 	.word	0x00000000
.L_5:


//--------------------- .nv.compat                --------------------------
	.section	.nv.compat,"",@"SHT_CUDA_COMPAT_INFO"
	.align	4
        /*0000*/ 	.byte	0x02, 0x09, 0x00, 0x00, 0x02, 0x02, 0x01, 0x00, 0x02, 0x05, 0x05, 0x00, 0x03, 0x07, 0x01, 0x01
        /*0010*/ 	.byte	0x02, 0x03, 0x00, 0x00, 0x02, 0x06, 0x01, 0x00, 0x04, 0x0b, 0x08, 0x00, 0x09, 0x00, 0x00, 0x00
        /*0020*/ 	.byte	0x00, 0x00, 0x00, 0x00


//--------------------- .nv.info._Z4gpu2PKhPKfPhiiiii --------------------------
	.section	.nv.info._Z4gpu2PKhPKfPhiiiii,"",@"SHT_CUDA_INFO"
	.sectionflags	@""
	.align	4


	//----- nvinfo : EIATTR_CUDA_API_VERSION
	.align		4
        /*0000*/ 	.byte	0x04, 0x37
        /*0002*/ 	.short	(.L_7 - .L_6)
.L_6:
        /*0004*/ 	.word	0x00000082


	//----- nvinfo : EIATTR_KPARAM_INFO
	.align		4
.L_7:
        /*0008*/ 	.byte	0x04, 0x17
        /*000a*/ 	.short	(.L_9 - .L_8)
.L_8:
        /*000c*/ 	.word	0x00000000
        /*0010*/ 	.short	0x0007
        /*0012*/ 	.short	0x0028
        /*0014*/ 	.byte	0x00, 0xf0, 0x11, 0x00


	//----- nvinfo : EIATTR_KPARAM_INFO
	.align		4
.L_9:
        /*0018*/ 	.byte	0x04, 0x17
        /*001a*/ 	.short	(.L_11 - .L_10)
.L_10:
        /*001c*/ 	.word	0x00000000
        /*0020*/ 	.short	0x0006
        /*0022*/ 	.short	0x0024
        /*0024*/ 	.byte	0x00, 0xf0, 0x11, 0x00


	//----- nvinfo : EIATTR_KPARAM_INFO
	.align		4
.L_11:
        /*0028*/ 	.byte	0x04, 0x17
        /*002a*/ 	.short	(.L_13 - .L_12)
.L_12:
        /*002c*/ 	.word	0x00000000
        /*0030*/ 	.short	0x0005
        /*0032*/ 	.short	0x0020
        /*0034*/ 	.byte	0x00, 0xf0, 0x11, 0x00


	//----- nvinfo : EIATTR_KPARAM_INFO
	.align		4
.L_13:
        /*0038*/ 	.byte	0x04, 0x17
        /*003a*/ 	.short	(.L_15 - .L_14)
.L_14:
        /*003c*/ 	.word	0x00000000
        /*0040*/ 	.short	0x0004
        /*0042*/ 	.short	0x001c
        /*0044*/ 	.byte	0x00, 0xf0, 0x11, 0x00


	//----- nvinfo : EIATTR_KPARAM_INFO
	.align		4
.L_15:
        /*0048*/ 	.byte	0x04, 0x17
        /*004a*/ 	.short	(.L_17 - .L_16)
.L_16:
        /*004c*/ 	.word	0x00000000
        /*0050*/ 	.short	0x0003
        /*0052*/ 	.short	0x0018
        /*0054*/ 	.byte	0x00, 0xf0, 0x11, 0x00


	//----- nvinfo : EIATTR_KPARAM_INFO
	.align		4
.L_17:
        /*0058*/ 	.byte	0x04, 0x17
        /*005a*/ 	.short	(.L_19 - .L_18)
.L_18:
        /*005c*/ 	.word	0x00000000
        /*0060*/ 	.short	0x0002
        /*0062*/ 	.short	0x0010
        /*0064*/ 	.byte	0x00, 0xf5, 0x21, 0x00


	//----- nvinfo : EIATTR_KPARAM_INFO
	.align		4
.L_19:
        /*0068*/ 	.byte	0x04, 0x17
        /*006a*/ 	.short	(.L_21 - .L_20)
.L_20:
        /*006c*/ 	.word	0x00000000
        /*0070*/ 	.short	0x0001
        /*0072*/ 	.short	0x0008
        /*0074*/ 	.byte	0x00, 0xf5, 0x21, 0x00


	//----- nvinfo : EIATTR_KPARAM_INFO
	.align		4
.L_21:
        /*0078*/ 	.byte	0x04, 0x17
        /*007a*/ 	.short	(.L_23 - .L_22)
.L_22:
        /*007c*/ 	.word	0x00000000
        /*0080*/ 	.short	0x0000
        /*0082*/ 	.short	0x0000
        /*0084*/ 	.byte	0x00, 0xf5, 0x21, 0x00


	//----- nvinfo : EIATTR_SPARSE_MMA_MASK
	.align		4
.L_23:
        /*0088*/ 	.byte	0x03, 0x50
        /*008a*/ 	.short	0x0000


	//----- nvinfo : EIATTR_MAXREG_COUNT
	.align		4
        /*008c*/ 	.byte	0x03, 0x1b
        /*008e*/ 	.short	0x00ff


	//----- nvinfo : EIATTR_NUM_BARRIERS
	.align		4
        /*0090*/ 	.byte	0x02, 0x4c
        /*0092*/ 	.byte	0x01
	.zero		1


	//----- nvinfo : EIATTR_MERCURY_ISA_VERSION
	.align		4
        /*0094*/ 	.byte	0x03, 0x5f
        /*0096*/ 	.short	0x0101


	//----- nvinfo : EIATTR_VRC_CTA_INIT_COUNT
	.align		4
        /*0098*/ 	.byte	0x02, 0x4a
	.zero		1
	.zero		1


	//----- nvinfo : EIATTR_EXIT_INSTR_OFFSETS
	.align		4
        /*009c*/ 	.byte	0x04, 0x1c
        /*009e*/ 	.short	(.L_25 - .L_24)


	//   ....[0]....
.L_24:
        /*00a0*/ 	.word	0x00001190


	//   ....[1]....
        /*00a4*/ 	.word	0x00001ed0


	//   ....[2]....
        /*00a8*/ 	.word	0x00002070


	//   ....[3]....
        /*00ac*/ 	.word	0x00002150


	//   ....[4]....
        /*00b0*/ 	.word	0x00002210


	//   ....[5]....
        /*00b4*/ 	.word	0x00002270


	//   ....[6]....
        /*00b8*/ 	.word	0x000023f0


	//   ....[7]....
        /*00bc*/ 	.word	0x000024d0


	//   ....[8]....
        /*00c0*/ 	.word	0x00002590


	//   ....[9]....
        /*00c4*/ 	.word	0x000025f0


	//----- nvinfo : EIATTR_CRS_STACK_SIZE
	.align		4
.L_25:
        /*00c8*/ 	.byte	0x04, 0x1e
        /*00ca*/ 	.short	(.L_27 - .L_26)
.L_26:
        /*00cc*/ 	.word	0x00000000


	//----- nvinfo : EIATTR_CBANK_PARAM_SIZE
	.align		4
.L_27:
        /*00d0*/ 	.byte	0x03, 0x19
        /*00d2*/ 	.short	0x002c


	//----- nvinfo : EIATTR_PARAM_CBANK
	.align		4
        /*00d4*/ 	.byte	0x04, 0x0a
        /*00d6*/ 	.short	(.L_29 - .L_28)
	.align		4
.L_28:
        /*00d8*/ 	.word	index@(.nv.constant0._Z4gpu2PKhPKfPhiiiii)
        /*00dc*/ 	.short	0x0380
        /*00de*/ 	.short	0x002c


	//----- nvinfo : EIATTR_SW_WAR
	.align		4
.L_29:
        /*00e0*/ 	.byte	0x04, 0x36
        /*00e2*/ 	.short	(.L_31 - .L_30)
.L_30:
        /*00e4*/ 	.word	0x00000008
.L_31:


//--------------------- .nv.callgraph             --------------------------
	.section	.nv.callgraph,"",@"SHT_CUDA_CALLGRAPH"
	.align	4
	.sectionentsize	8
	.align		4
        /*0000*/ 	.word	0x00000000
	.align		4
        /*0004*/ 	.word	0xffffffff
	.align		4
        /*0008*/ 	.word	0x00000000
	.align		4
        /*000c*/ 	.word	0xfffffffe
	.align		4
        /*0010*/ 	.word	0x00000000
	.align		4
        /*0014*/ 	.word	0xfffffffd
	.align		4
        /*0018*/ 	.word	0x00000000
	.align		4
        /*001c*/ 	.word	0xfffffffc


//--------------------- .text._Z4gpu2PKhPKfPhiiiii --------------------------
	.section	.text._Z4gpu2PKhPKfPhiiiii,"ax",@progbits
	.align	128
        .global         _Z4gpu2PKhPKfPhiiiii
        .type           _Z4gpu2PKhPKfPhiiiii,@function
        .size           _Z4gpu2PKhPKfPhiiiii,(.L_x_28 - _Z4gpu2PKhPKfPhiiiii)
        .other          _Z4gpu2PKhPKfPhiiiii,@"STO_CUDA_ENTRY STV_DEFAULT"
_Z4gpu2PKhPKfPhiiiii:
.text._Z4gpu2PKhPKfPhiiiii:
[----:B------:R-:W-:Y:S01]  /*0000*/  LDC R1, c[0x0][0x37c] ;  /* 0x0000df00ff017b82 */ /* 0x000fe20000000800 */
[----:B------:R-:W0:Y:S01]  /*0010*/  LDCU UR5, c[0x0][0x3a8] ;  /* 0x00007500ff0577ac */ /* 0x000e220008000800 */
[----:B------:R-:W1:Y:S06]  /*0020*/  S2R R0, SR_TID.X ;  /* 0x0000000000007919 */ /* 0x000e6c0000002100 */
[----:B------:R-:W1:Y:S01]  /*0030*/  LDC R3, c[0x0][0x360] ;  /* 0x0000d800ff037b82 */ /* 0x000e620000000800 */
[----:B------:R-:W2:Y:S01]  /*0040*/  LDCU.64 UR8, c[0x0][0x398] ;  /* 0x00007300ff0877ac */ /* 0x000ea20008000a00 */
[----:B------:R-:W3:Y:S01]  /*0050*/  S2R R2, SR_TID.Y ;  /* 0x0000000000027919 */ /* 0x000ee20000002200 */
[----:B------:R-:W4:Y:S05]  /*0060*/  LDCU.64 UR12, c[0x0][0x358] ;  /* 0x00006b00ff0c77ac */ /* 0x000f2a0008000a00 */
[----:B------:R-:W1:Y:S08]  /*0070*/  S2UR UR10, SR_CTAID.X ;  /* 0x00000000000a79c3 */ /* 0x000e700000002500 */
[----:B------:R-:W3:Y:S01]  /*0080*/  S2UR UR11, SR_CTAID.Y ;  /* 0x00000000000b79c3 */ /* 0x000ee20000002600 */
[----:B0-----:R-:W-:Y:S01]  /*0090*/  IMAD.U32 R5, RZ, RZ, UR5 ;  /* 0x00000005ff057e24 */ /* 0x001fe2000f8e00ff */
[----:B--2---:R-:W-:-:S04]  /*00a0*/  ULEA.HI UR4, UR8, UR8, URZ, 0x1 ;  /* 0x0000000808047291 */ /* 0x004fc8000f8f08ff */
[----:B------:R-:W-:Y:S01]  /*00b0*/  ISETP.GE.AND P0, PT, R5, 0x1, PT ;  /* 0x000000010500780c */ /* 0x000fe20003f06270 */
[----:B------:R-:W-:Y:S01]  /*00c0*/  ULEA.HI UR5, UR9, UR9, URZ, 0x1 ;  /* 0x0000000909057291 */ /* 0x000fe2000f8f08ff */
[----:B------:R-:W3:Y:S01]  /*00d0*/  LDC R7, c[0x0][0x364] ;  /* 0x0000d900ff077b82 */ /* 0x000ee20000000800 */
[----:B------:R-:W-:Y:S02]  /*00e0*/  USHF.R.S32.HI UR6, URZ, 0x1, UR4 ;  /* 0x00000001ff067899 */ /* 0x000fe40008011404 */
[----:B------:R-:W-:Y:S01]  /*00f0*/  USHF.R.S32.HI UR7, URZ, 0x1, UR5 ;  /* 0x00000001ff077899 */ /* 0x000fe20008011405 */
[----:B-1----:R-:W-:Y:S02]  /*0100*/  IMAD R3, R3, UR10, R0 ;  /* 0x0000000a03037c24 */ /* 0x002fe4000f8e0200 */
[----:B---3--:R-:W-:-:S05]  /*0110*/  IMAD R4, R7, UR11, R2 ;  /* 0x0000000b07047c24 */ /* 0x008fca000f8e0202 */
[----:B----4-:R-:W-:Y:S05]  /*0120*/  @!P0 BRA `(.L_x_0) ;  /* 0x0000001000108947 */ /* 0x010fea0003800000 */
[----:B------:R-:W-:-:S04]  /*0130*/  UISETP.LT.AND UP0, UPT, UR8, UR9, UPT ;  /* 0x000000090800728c */ /* 0x000fc8000bf01270 */
[----:B------:R-:W-:-:S04]  /*0140*/  USEL UR4, UR8, UR9, UP0 ;  /* 0x0000000908047287 */ /* 0x000fc80008000000 */
[----:B------:R-:W-:-:S09]  /*0150*/  UISETP.GE.AND UP0, UPT, UR4, 0x1, UPT ;  /* 0x000000010400788c */ /* 0x000fd2000bf06270 */
[----:B------:R-:W-:Y:S05]  /*0160*/  BRA.U !UP0, `(.L_x_0) ;  /* 0x0000001108007547 */ /* 0x000fea000b800000 */
[----:B------:R-:W-:Y:S01]  /*0170*/  VIADD R9, R3, -UR6 ;  /* 0x8000000603097c36 */ /* 0x000fe20008000000 */
[----:B------:R-:W-:Y:S02]  /*0180*/  ULOP3.LUT UR10, UR8, 0x7, URZ, 0xc0, !UPT ;  /* 0x00000007080a7892 */ /* 0x000fe4000f8ec0ff */
[----:B------:R-:W-:Y:S02]  /*0190*/  ULOP3.LUT UR11, UR8, 0x3, URZ, 0xc0, !UPT ;  /* 0x00000003080b7892 */ /* 0x000fe4000f8ec0ff */
[----:B------:R-:W-:Y:S01]  /*01a0*/  ULOP3.LUT UR8, UR8, 0x7ffffff8, URZ, 0xc0, !UPT ;  /* 0x7ffffff808087892 */ /* 0x000fe2000f8ec0ff */
[----:B------:R-:W-:-:S11]  /*01b0*/  UMOV UR4, URZ ;  /* 0x000000ff00047c82 */ /* 0x000fd60008000000 */
.L_x_8:
[----:B012-4-:R-:W-:-:S07]  /*01c0*/  IMAD.MOV.U32 R5, RZ, RZ, RZ ;  /* 0x000000ffff057224 */ /* 0x017fce00078e00ff */
.L_x_7:
[----:B0-----:R-:W0:Y:S01]  /*01d0*/  S2UR UR9, SR_CgaCtaId ;  /* 0x00000000000979c3 */ /* 0x001e220000008800 */
[----:B-1----:R-:W1:Y:S01]  /*01e0*/  LDCU.64 UR16, c[0x0][0x398] ;  /* 0x00007300ff1077ac */ /* 0x002e620008000a00 */
[C---:B------:R-:W-:Y:S01]  /*01f0*/  IADD3 R6, PT, PT, R5.reuse, -UR7, R4 ;  /* 0x8000000705067c10 */ /* 0x040fe2000fffe004 */
[----:B--2---:R-:W-:Y:S01]  /*0200*/  IMAD.IADD R7, R0, 0x1, R5 ;  /* 0x0000000100077824 */ /* 0x004fe200078e0205 */
[----:B------:R-:W2:Y:S01]  /*0210*/  LDCU UR14, c[0x0][0x3a4] ;  /* 0x00007480ff0e77ac */ /* 0x000ea20008000800 */
[----:B------:R-:W-:Y:S01]  /*0220*/  VIADD R5, R5, 0x1 ;  /* 0x0000000105057836 */ /* 0x000fe20000000000 */
[----:B------:R-:W-:Y:S01]  /*0230*/  UMOV UR5, 0x400 ;  /* 0x0000040000057882 */ /* 0x000fe20000000000 */
[----:B-1----:R-:W-:-:S03]  /*0240*/  UISETP.GE.U32.AND UP0, UPT, UR16, 0x8, UPT ;  /* 0x000000081000788c */ /* 0x002fc6000bf06070 */
[----:B------:R-:W-:Y:S02]  /*0250*/  ISETP.NE.AND P1, PT, R5, UR17, PT ;  /* 0x0000001105007c0c */ /* 0x000fe4000bf25270 */
[C---:B--2---:R-:W-:Y:S01]  /*0260*/  ISETP.GE.AND P0, PT, R6.reuse, UR14, PT ;  /* 0x0000000e06007c0c */ /* 0x044fe2000bf06270 */
[----:B0-----:R-:W-:Y:S01]  /*0270*/  ULEA UR5, UR9, UR5, 0x18 ;  /* 0x0000000509057291 */ /* 0x001fe2000f8ec0ff */
[----:B------:R-:W-:Y:S02]  /*0280*/  P2R R20, PR, RZ, 0x2 ;  /* 0x00000002ff147803 */ /* 0x000fe40000000000 */
[----:B------:R-:W-:Y:S01]  /*0290*/  ISETP.GT.AND P0, PT, R6, -0x1, !P0 ;  /* 0xffffffff0600780c */ /* 0x000fe20004704270 */
[----:B------:R-:W-:-:S06]  /*02a0*/  UIADD3 UR5, UPT, UPT, UR5, UR4, URZ ;  /* 0x0000000405057290 */ /* 0x000fcc000fffe0ff */
[----:B------:R-:W-:Y:S01]  /*02b0*/  LEA R7, R7, UR5, 0x5 ;  /* 0x0000000507077c11 */ /* 0x000fe2000f8e28ff */
[----:B------:R-:W-:Y:S01]  /*02c0*/  UMOV UR5, URZ ;  /* 0x000000ff00057c82 */ /* 0x000fe20008000000 */
[----:B----4-:R-:W-:Y:S05]  /*02d0*/  BRA.U !UP0, `(.L_x_1) ;  /* 0x0000000508bc7547 */ /* 0x010fea000b800000 */
[----:B------:R-:W0:Y:S01]  /*02e0*/  LDCU UR9, c[0x0][0x3a0] ;  /* 0x00007400ff0977ac */ /* 0x000e220008000800 */
[----:B------:R-:W-:-:S05]  /*02f0*/  UMOV UR5, URZ ;  /* 0x000000ff00057c82 */ /* 0x000fca0008000000 */
.L_x_2:
[----:B-1----:R-:W-:-:S04]  /*0300*/  VIADD R19, R9, UR5 ;  /* 0x0000000509137c36 */ /* 0x002fc80008000000 */
[C---:B------:R-:W-:Y:S01]  /*0310*/  VIADD R15, R19.reuse, 0x1 ;  /* 0x00000001130f7836 */ /* 0x040fe20000000000 */
[C---:B0-----:R-:W-:Y:S01]  /*0320*/  ISETP.GE.AND P2, PT, R19.reuse, UR9, PT ;  /* 0x0000000913007c0c */ /* 0x041fe2000bf46270 */
[----:B------:R-:W-:-:S03]  /*0330*/  VIADD R17, R19, 0x2 ;  /* 0x0000000213117836 */ /* 0x000fc60000000000 */
[----:B------:R-:W-:Y:S02]  /*0340*/  ISETP.GT.AND P2, PT, R19, -0x1, !P2 ;  /* 0xffffffff1300780c */ /* 0x000fe40005744270 */
[C---:B------:R-:W-:Y:S02]  /*0350*/  ISETP.GE.AND P4, PT, R15.reuse, UR9, PT ;  /* 0x000000090f007c0c */ /* 0x040fe4000bf86270 */
[----:B------:R-:W-:Y:S02]  /*0360*/  PLOP3.LUT P2, PT, P0, P2, PT, 0x80, 0x8 ;  /* 0x000000000008781c */ /* 0x000fe40000745070 */
[----:B------:R-:W-:Y:S02]  /*0370*/  ISETP.GT.AND P4, PT, R15, -0x1, !P4 ;  /* 0xffffffff0f00780c */ /* 0x000fe40006784270 */
[----:B------:R-:W-:Y:S02]  /*0380*/  ISETP.GE.AND P5, PT, R17, UR9, PT ;  /* 0x0000000911007c0c */ /* 0x000fe4000bfa6270 */
[----:B------:R-:W-:-:S02]  /*0390*/  PLOP3.LUT P4, PT, P0, P4, PT, 0x80, 0x8 ;  /* 0x000000000008781c */ /* 0x000fc40000789070 */
[----:B------:R-:W-:-:S04]  /*03a0*/  ISETP.GT.AND P5, PT, R17, -0x1, !P5 ;  /* 0xffffffff1100780c */ /* 0x000fc80006fa4270 */
[----:B------:R-:W-:Y:S01]  /*03b0*/  PLOP3.LUT P5, PT, P0, P5, PT, 0x80, 0x8 ;  /* 0x000000000008781c */ /* 0x000fe200007ab070 */
[----:B------:R-:W0:Y:S01]  /*03c0*/  @P2 LDC R21, c[0x0][0x3a8] ;  /* 0x0000ea00ff152b82 */ /* 0x000e220000000800 */
[----:B------:R-:W-:-:S05]  /*03d0*/  @P2 IMAD R8, R6, UR9, R19 ;  /* 0x0000000906082c24 */ /* 0x000fca000f8e0213 */
[----:B------:R-:W-:Y:S02]  /*03e0*/  @P4 IMAD R14, R6, UR9, R15 ;  /* 0x00000009060e4c24 */ /* 0x000fe4000f8e020f */
[----:B------:R-:W1:Y:S08]  /*03f0*/  @P2 LDC.64 R12, c[0x0][0x380] ;  /* 0x0000e000ff0c2b82 */ /* 0x000e700000000a00 */
[----:B------:R-:W2:Y:S08]  /*0400*/  @P4 LDC R23, c[0x0][0x3a8] ;  /* 0x0000ea00ff174b82 */ /* 0x000eb00000000800 */
[----:B------:R-:W3:Y:S01]  /*0410*/  @P4 LDC.64 R10, c[0x0][0x380] ;  /* 0x0000e000ff0a4b82 */ /* 0x000ee20000000a00 */
[----:B0-----:R-:W-:-:S05]  /*0420*/  @P2 IMAD R8, R8, R21, UR4 ;  /* 0x0000000408082e24 */ /* 0x001fca000f8e0215 */
[----:B-1----:R-:W-:-:S04]  /*0430*/  @P2 IADD3 R12, P1, PT, R8, R12, RZ ;  /* 0x0000000c080c2210 */ /* 0x002fc80007f3e0ff */
[----:B------:R-:W-:Y:S02]  /*0440*/  @P2 LEA.HI.X.SX32 R13, R8, R13, 0x1, P1 ;  /* 0x0000000d080d2211 */ /* 0x000fe400008f0eff */
[----:B------:R-:W0:Y:S01]  /*0450*/  @P5 LDC R8, c[0x0][0x3a8] ;  /* 0x0000ea00ff085b82 */ /* 0x000e220000000800 */
[----:B--2---:R-:W-:-:S03]  /*0460*/  @P4 IMAD R14, R14, R23, UR4 ;  /* 0x000000040e0e4e24 */ /* 0x004fc6000f8e0217 */
[----:B------:R-:W2:Y:S02]  /*0470*/  @P2 LDG.E.U8 R13, desc[UR12][R12.64] ;  /* 0x0000000c0c0d2981 */ /* 0x000ea4000c1e1100 */
[----:B---3--:R-:W-:-:S04]  /*0480*/  @P4 IADD3 R10, P1, PT, R14, R10, RZ ;  /* 0x0000000a0e0a4210 */ /* 0x008fc80007f3e0ff */
[----:B------:R-:W-:Y:S02]  /*0490*/  @P4 LEA.HI.X.SX32 R11, R14, R11, 0x1, P1 ;  /* 0x0000000b0e0b4211 */ /* 0x000fe400008f0eff */
[----:B------:R-:W1:Y:S03]  /*04a0*/  @P5 LDC.64 R14, c[0x0][0x380] ;  /* 0x0000e000ff0e5b82 */ /* 0x000e660000000a00 */
[----:B------:R-:W3:Y:S01]  /*04b0*/  @P4 LDG.E.U8 R29, desc[UR12][R10.64] ;  /* 0x0000000c0a1d4981 */ /* 0x000ee2000c1e1100 */
[----:B------:R-:W-:-:S04]  /*04c0*/  @P5 IMAD R17, R6, UR9, R17 ;  /* 0x0000000906115c24 */ /* 0x000fc8000f8e0211 */
[----:B0-----:R-:W-:-:S05]  /*04d0*/  @P5 IMAD R17, R17, R8, UR4 ;  /* 0x0000000411115e24 */ /* 0x001fca000f8e0208 */
[----:B-1----:R-:W-:-:S04]  /*04e0*/  @P5 IADD3 R14, P1, PT, R17, R14, RZ ;  /* 0x0000000e110e5210 */ /* 0x002fc80007f3e0ff */
[----:B------:R-:W-:-:S05]  /*04f0*/  @P5 LEA.HI.X.SX32 R15, R17, R15, 0x1, P1 ;  /* 0x0000000f110f5211 */ /* 0x000fca00008f0eff */
[----:B------:R0:W4:Y:S01]  /*0500*/  @P5 LDG.E.U8 R25, desc[UR12][R14.64] ;  /* 0x0000000c0e195981 */ /* 0x000122000c1e1100 */
[----:B------:R-:W-:-:S05]  /*0510*/  VIADD R24, R19, 0x3 ;  /* 0x0000000313187836 */ /* 0x000fca0000000000 */
[----:B------:R-:W-:Y:S01]  /*0520*/  ISETP.GE.AND P1, PT, R24, UR9, PT ;  /* 0x0000000918007c0c */ /* 0x000fe2000bf26270 */
[----:B------:R-:W-:-:S03]  /*0530*/  VIADD R27, R19, 0x4 ;  /* 0x00000004131b7836 */ /* 0x000fc60000000000 */
[----:B------:R-:W-:Y:S02]  /*0540*/  ISETP.GT.AND P1, PT, R24, -0x1, !P1 ;  /* 0xffffffff1800780c */ /* 0x000fe40004f24270 */
[----:B------:R-:W-:Y:S02]  /*0550*/  IADD3 R8, PT, PT, R7, UR5, R2 ;  /* 0x0000000507087c10 */ /* 0x000fe4000fffe002 */
[----:B------:R-:W-:Y:S01]  /*0560*/  PLOP3.LUT P1, PT, P0, P1, PT, 0x80, 0x8 ;  /* 0x000000000008781c */ /* 0x000fe20000723070 */
[----:B------:R-:W-:Y:S01]  /*0570*/  VIADD R23, R19, 0x5 ;  /* 0x0000000513177836 */ /* 0x000fe20000000000 */
[----:B------:R-:W-:Y:S01]  /*0580*/  ISETP.GE.AND P3, PT, R27, UR9, PT ;  /* 0x000000091b007c0c */ /* 0x000fe2000bf66270 */
[----:B------:R-:W-:Y:S01]  /*0590*/  @!P2 STS.U8 [R8], RZ ;  /* 0x000000ff0800a388 */ /* 0x000fe20000000000 */
[----:B------:R-:W-:-:S03]  /*05a0*/  VIADD R21, R19, 0x6 ;  /* 0x0000000613157836 */ /* 0x000fc60000000000 */
[----:B------:R-:W-:Y:S06]  /*05b0*/  @!P4 STS.U8 [R8+0x1], RZ ;  /* 0x000001ff0800c388 */ /* 0x000fec0000000000 */
[----:B0-----:R-:W0:Y:S08]  /*05c0*/  @P1 LDC R15, c[0x0][0x3a8] ;  /* 0x0000ea00ff0f1b82 */ /* 0x001e300000000800 */
[----:B------:R-:W1:Y:S01]  /*05d0*/  @P1 LDC.64 R16, c[0x0][0x380] ;  /* 0x0000e000ff101b82 */ /* 0x000e620000000a00 */
[----:B------:R-:W-:Y:S01]  /*05e0*/  @P1 IMAD R24, R6, UR9, R24 ;  /* 0x0000000906181c24 */ /* 0x000fe2000f8e0218 */
[----:B------:R-:W-:Y:S03]  /*05f0*/  @!P5 STS.U8 [R8+0x2], RZ ;  /* 0x000002ff0800d388 */ /* 0x000fe60000000000 */
[----:B0-----:R-:W-:Y:S01]  /*0600*/  @P1 IMAD R24, R24, R15, UR4 ;  /* 0x0000000418181e24 */ /* 0x001fe2000f8e020f */
[----:B--2---:R0:W-:Y:S01]  /*0610*/  @P2 STS.U8 [R8], R13 ;  /* 0x0000000d08002388 */ /* 0x0041e20000000000 */
[----:B------:R-:W-:-:S02]  /*0620*/  ISETP.GT.AND P2, PT, R27, -0x1, !P3 ;  /* 0xffffffff1b00780c */ /* 0x000fc40005f44270 */
[C---:B------:R-:W-:Y:S02]  /*0630*/  ISETP.GE.AND P3, PT, R23.reuse, UR9, PT ;  /* 0x0000000917007c0c */ /* 0x040fe4000bf66270 */
[----:B------:R-:W-:Y:S02]  /*0640*/  PLOP3.LUT P2, PT, P0, P2, PT, 0x80, 0x8 ;  /* 0x000000000008781c */ /* 0x000fe40000745070 */
[----:B------:R-:W-:-:S04]  /*0650*/  ISETP.GT.AND P3, PT, R23, -0x1, !P3 ;  /* 0xffffffff1700780c */ /* 0x000fc80005f64270 */
[----:B------:R-:W-:Y:S01]  /*0660*/  PLOP3.LUT P3, PT, P0, P3, PT, 0x80, 0x8 ;  /* 0x000000000008781c */ /* 0x000fe20000767070 */
[----:B---3--:R2:W-:Y:S01]  /*0670*/  @P4 STS.U8 [R8+0x1], R29 ;  /* 0x0000011d08004388 */ /* 0x0085e20000000000 */
[----:B------:R-:W-:-:S05]  /*0680*/  ISETP.GE.AND P4, PT, R21, UR9, PT ;  /* 0x0000000915007c0c */ /* 0x000fca000bf86270 */
[----:B------:R-:W3:Y:S01]  /*0690*/  @P2 LDC R26, c[0x0][0x3a8] ;  /* 0x0000ea00ff1a2b82 */ /* 0x000ee20000000800 */
[----:B------:R-:W-:-:S04]  /*06a0*/  ISETP.GT.AND P4, PT, R21, -0x1, !P4 ;  /* 0xffffffff1500780c */ /* 0x000fc80006784270 */
[----:B------:R-:W-:-:S03]  /*06b0*/  PLOP3.LUT P4, PT, P0, P4, PT, 0x80, 0x8 ;  /* 0x000000000008781c */ /* 0x000fc60000789070 */
[----:B------:R-:W5:Y:S08]  /*06c0*/  @P3 LDC R22, c[0x0][0x3a8] ;  /* 0x0000ea00ff163b82 */ /* 0x000f700000000800 */
[----:B------:R-:W2:Y:S08]  /*06d0*/  @P2 LDC.64 R10, c[0x0][0x380] ;  /* 0x0000e000ff0a2b82 */ /* 0x000eb00000000a00 */
[----:B------:R-:W2:Y:S08]  /*06e0*/  @P4 LDC R18, c[0x0][0x3a8] ;  /* 0x0000ea00ff124b82 */ /* 0x000eb00000000800 */
[----:B0-----:R-:W0:Y:S01]  /*06f0*/  @P3 LDC.64 R12, c[0x0][0x380] ;  /* 0x0000e000ff0c3b82 */ /* 0x001e220000000a00 */
[----:B------:R-:W-:-:S07]  /*0700*/  @P2 IMAD R27, R6, UR9, R27 ;  /* 0x00000009061b2c24 */ /* 0x000fce000f8e021b */
[----:B------:R-:W0:Y:S01]  /*0710*/  @P4 LDC.64 R14, c[0x0][0x380] ;  /* 0x0000e000ff0e4b82 */ /* 0x000e220000000a00 */
[----:B----4-:R4:W-:Y:S01]  /*0720*/  @P5 STS.U8 [R8+0x2], R25 ;  /* 0x0000021908005388 */ /* 0x0109e20000000000 */
[----:B---3--:R-:W-:Y:S01]  /*0730*/  @P2 IMAD R26, R27, R26, UR4 ;  /* 0x000000041b1a2e24 */ /* 0x008fe2000f8e021a */
[----:B-1----:R-:W-:Y:S01]  /*0740*/  @P1 IADD3 R16, P5, PT, R24, R16, RZ ;  /* 0x0000001018101210 */ /* 0x002fe20007fbe0ff */
[----:B------:R-:W-:-:S03]  /*0750*/  @P3 IMAD R23, R6, UR9, R23 ;  /* 0x0000000906173c24 */ /* 0x000fc6000f8e0217 */
[----:B------:R-:W-:Y:S01]  /*0760*/  @P1 LEA.HI.X.SX32 R17, R24, R17, 0x1, P5 ;  /* 0x0000001118111211 */ /* 0x000fe200028f0eff */
[----:B-----5:R-:W-:Y:S01]  /*0770*/  @P3 IMAD R22, R23, R22, UR4 ;  /* 0x0000000417163e24 */ /* 0x020fe2000f8e0216 */
[----:B--2---:R-:W-:Y:S01]  /*0780*/  @P2 IADD3 R10, P5, PT, R26, R10, RZ ;  /* 0x0000000a1a0a2210 */ /* 0x004fe20007fbe0ff */
[----:B------:R-:W-:-:S03]  /*0790*/  @P4 IMAD R21, R6, UR9, R21 ;  /* 0x0000000906154c24 */ /* 0x000fc6000f8e0215 */
[----:B------:R-:W-:Y:S01]  /*07a0*/  @P2 LEA.HI.X.SX32 R11, R26, R11, 0x1, P5 ;  /* 0x0000000b1a0b2211 */ /* 0x000fe200028f0eff */
[----:B------:R-:W-:Y:S01]  /*07b0*/  @P4 IMAD R18, R21, R18, UR4 ;  /* 0x0000000415124e24 */ /* 0x000fe2000f8e0212 */
[----:B------:R-:W2:Y:S01]  /*07c0*/  @P1 LDG.E.U8 R17, desc[UR12][R16.64] ;  /* 0x0000000c10111981 */ /* 0x000ea2000c1e1100 */
[C---:B0-----:R-:W-:Y:S01]  /*07d0*/  @P3 IADD3 R12, P5, PT, R22.reuse, R12, RZ ;  /* 0x0000000c160c3210 */ /* 0x041fe20007fbe0ff */
[----:B------:R-:W-:Y:S02]  /*07e0*/  VIADD R21, R19, 0x7 ;  /* 0x0000000713157836 */ /* 0x000fe40000000000 */
[----:B------:R-:W3:Y:S01]  /*07f0*/  @P2 LDG.E.U8 R11, desc[UR12][R10.64] ;  /* 0x0000000c0a0b2981 */ /* 0x000ee2000c1e1100 */
[----:B------:R-:W-:Y:S02]  /*0800*/  @P3 LEA.HI.X.SX32 R13, R22, R13, 0x1, P5 ;  /* 0x0000000d160d3211 */ /* 0x000fe400028f0eff */
[----:B------:R-:W-:-:S04]  /*0810*/  @P4 IADD3 R14, P5, PT, R18, R14, RZ ;  /* 0x0000000e120e4210 */ /* 0x000fc80007fbe0ff */
[----:B------:R-:W5:Y:S01]  /*0820*/  @P3 LDG.E.U8 R13, desc[UR12][R12.64] ;  /* 0x0000000c0c0d3981 */ /* 0x000f62000c1e1100 */
[----:B------:R-:W-:Y:S02]  /*0830*/  @P4 LEA.HI.X.SX32 R15, R18, R15, 0x1, P5 ;  /* 0x0000000f120f4211 */ /* 0x000fe400028f0eff */
[----:B------:R-:W-:-:S04]  /*0840*/  ISETP.GE.AND P5, PT, R21, UR9, PT ;  /* 0x0000000915007c0c */ /* 0x000fc8000bfa6270 */
[----:B------:R-:W-:Y:S01]  /*0850*/  ISETP.GT.AND P5, PT, R21, -0x1, !P5 ;  /* 0xffffffff1500780c */ /* 0x000fe20006fa4270 */
[----:B------:R-:W4:Y:S03]  /*0860*/  @P4 LDG.E.U8 R15, desc[UR12][R14.64] ;  /* 0x0000000c0e0f4981 */ /* 0x000f26000c1e1100 */
[----:B------:R-:W-:-:S13]  /*0870*/  PLOP3.LUT P5, PT, P0, P5, PT, 0x80, 0x8 ;  /* 0x000000000008781c */ /* 0x000fda00007ab070 */
[----:B------:R-:W0:Y:S08]  /*0880*/  @P5 LDC R22, c[0x0][0x3a8] ;  /* 0x0000ea00ff165b82 */ /* 0x000e300000000800 */
[----:B------:R-:W1:Y:S01]  /*0890*/  @P5 LDC.64 R18, c[0x0][0x380] ;  /* 0x0000e000ff125b82 */ /* 0x000e620000000a00 */
[----:B------:R-:W-:-:S04]  /*08a0*/  @P5 IMAD R21, R6, UR9, R21 ;  /* 0x0000000906155c24 */ /* 0x000fc8000f8e0215 */
[----:B0-----:R-:W-:-:S05]  /*08b0*/  @P5 IMAD R21, R21, R22, UR4 ;  /* 0x0000000415155e24 */ /* 0x001fca000f8e0216 */
[----:B-1----:R-:W-:-:S04]  /*08c0*/  @P5 IADD3 R18, P6, PT, R21, R18, RZ ;  /* 0x0000001215125210 */ /* 0x002fc80007fde0ff */
[----:B------:R-:W-:-:S06]  /*08d0*/  @P5 LEA.HI.X.SX32 R19, R21, R19, 0x1, P6 ;  /* 0x0000001315135211 */ /* 0x000fcc00030f0eff */
[----:B------:R-:W4:Y:S04]  /*08e0*/  @P5 LDG.E.U8 R19, desc[UR12][R18.64] ;  /* 0x0000000c12135981 */ /* 0x000f28000c1e1100 */
[----:B------:R1:W-:Y:S04]  /*08f0*/  @!P1 STS.U8 [R8+0x3], RZ ;  /* 0x000003ff08009388 */ /* 0x0003e80000000000 */
[----:B------:R1:W-:Y:S04]  /*0900*/  @!P2 STS.U8 [R8+0x4], RZ ;  /* 0x000004ff0800a388 */ /* 0x0003e80000000000 */
[----:B------:R1:W-:Y:S04]  /*0910*/  @!P3 STS.U8 [R8+0x5], RZ ;  /* 0x000005ff0800b388 */ /* 0x0003e80000000000 */
[----:B------:R1:W-:Y:S04]  /*0920*/  @!P4 STS.U8 [R8+0x6], RZ ;  /* 0x000006ff0800c388 */ /* 0x0003e80000000000 */
[----:B------:R1:W-:Y:S01]  /*0930*/  @!P5 STS.U8 [R8+0x7], RZ ;  /* 0x000007ff0800d388 */ /* 0x0003e20000000000 */
[----:B------:R-:W-:-:S04]  /*0940*/  UIADD3 UR5, UPT, UPT, UR5, 0x8, URZ ;  /* 0x0000000805057890 */ /* 0x000fc8000fffe0ff */
[----:B------:R-:W-:Y:S01]  /*0950*/  UISETP.NE.AND UP0, UPT, UR5, UR8, UPT ;  /* 0x000000080500728c */ /* 0x000fe2000bf05270 */
[----:B--2---:R1:W-:Y:S04]  /*0960*/  @P1 STS.U8 [R8+0x3], R17 ;  /* 0x0000031108001388 */ /* 0x0043e80000000000 */
[----:B---3--:R1:W-:Y:S04]  /*0970*/  @P2 STS.U8 [R8+0x4], R11 ;  /* 0x0000040b08002388 */ /* 0x0083e80000000000 */
[----:B-----5:R1:W-:Y:S04]  /*0980*/  @P3 STS.U8 [R8+0x5], R13 ;  /* 0x0000050d08003388 */ /* 0x0203e80000000000 */
[----:B----4-:R1:W-:Y:S04]  /*0990*/  @P4 STS.U8 [R8+0x6], R15 ;  /* 0x0000060f08004388 */ /* 0x0103e80000000000 */
[----:B------:R1:W-:Y:S01]  /*09a0*/  @P5 STS.U8 [R8+0x7], R19 ;  /* 0x0000071308005388 */ /* 0x0003e20000000000 */
[----:B------:R-:W-:Y:S05]  /*09b0*/  BRA.U UP0, `(.L_x_2) ;  /* 0xfffffff900507547 */ /* 0x000fea000b83ffff */
[----:B------:R-:W-:-:S05]  /*09c0*/  UMOV UR5, UR8 ;  /* 0x0000000800057c82 */ /* 0x000fca0008000000 */
.L_x_1:
[----:B------:R-:W-:-:S09]  /*09d0*/  UISETP.NE.AND UP0, UPT, UR10, URZ, UPT ;  /* 0x000000ff0a00728c */ /* 0x000fd2000bf05270 */
[----:B------:R-:W-:Y:S05]  /*09e0*/  BRA.U !UP0, `(.L_x_3) ;  /* 0x0000000508c87547 */ /* 0x000fea000b800000 */
[----:B------:R-:W-:Y:S02]  /*09f0*/  UIADD3 UR9, UPT, UPT, UR10, -0x1, URZ ;  /* 0xffffffff0a097890 */ /* 0x000fe4000fffe0ff */
[----:B------:R-:W-:Y:S02]  /*0a00*/  UISETP.NE.AND UP1, UPT, UR11, URZ, UPT ;  /* 0x000000ff0b00728c */ /* 0x000fe4000bf25270 */
[----:B------:R-:W-:-:S09]  /*0a10*/  UISETP.GE.U32.AND UP0, UPT, UR9, 0x3, UPT ;  /* 0x000000030900788c */ /* 0x000fd2000bf06070 */
[----:B------:R-:W-:Y:S05]  /*0a20*/  BRA.U !UP0, `(.L_x_4) ;  /* 0x0000000108dc7547 */ /* 0x000fea000b800000 */
[----:B------:R-:W0:Y:S01]  /*0a30*/  LDCU UR9, c[0x0][0x3a0] ;  /* 0x00007400ff0977ac */ /* 0x000e220008000800 */
[----:B-1----:R-:W-:-:S04]  /*0a40*/  VIADD R15, R9, UR5 ;  /* 0x00000005090f7c36 */ /* 0x002fc80008000000 */
[C---:B------:R-:W-:Y:S02]  /*0a50*/  VIADD R25, R15.reuse, 0x1 ;  /* 0x000000010f197836 */ /* 0x040fe40000000000 */
[C---:B------:R-:W-:Y:S02]  /*0a60*/  VIADD R23, R15.reuse, 0x2 ;  /* 0x000000020f177836 */ /* 0x040fe40000000000 */
[C---:B------:R-:W-:Y:S01]  /*0a70*/  VIADD R19, R15.reuse, 0x3 ;  /* 0x000000030f137836 */ /* 0x040fe20000000000 */
[----:B0-----:R-:W-:Y:S02]  /*0a80*/  ISETP.GE.AND P1, PT, R15, UR9, PT ;  /* 0x000000090f007c0c */ /* 0x001fe4000bf26270 */
[----:B------:R-:W-:Y:S02]  /*0a90*/  ISETP.GE.AND P2, PT, R25, UR9, PT ;  /* 0x0000000919007c0c */ /* 0x000fe4000bf46270 */
[----:B------:R-:W-:Y:S02]  /*0aa0*/  ISETP.GT.AND P1, PT, R15, -0x1, !P1 ;  /* 0xffffffff0f00780c */ /* 0x000fe40004f24270 */
[----:B------:R-:W-:-:S02]  /*0ab0*/  ISETP.GT.AND P2, PT, R25, -0x1, !P2 ;  /* 0xffffffff1900780c */ /* 0x000fc40005744270 */
[----:B------:R-:W-:Y:S02]  /*0ac0*/  PLOP3.LUT P1, PT, P0, P1, PT, 0x80, 0x8 ;  /* 0x000000000008781c */ /* 0x000fe40000723070 */
[C---:B------:R-:W-:Y:S02]  /*0ad0*/  ISETP.GE.AND P3, PT, R23.reuse, UR9, PT ;  /* 0x0000000917007c0c */ /* 0x040fe4000bf66270 */
[----:B------:R-:W-:Y:S02]  /*0ae0*/  PLOP3.LUT P2, PT, P0, P2, PT, 0x80, 0x8 ;  /* 0x000000000008781c */ /* 0x000fe40000745070 */
[----:B------:R-:W-:Y:S02]  /*0af0*/  ISETP.GT.AND P3, PT, R23, -0x1, !P3 ;  /* 0xffffffff1700780c */ /* 0x000fe40005f64270 */
[----:B------:R-:W-:Y:S02]  /*0b00*/  ISETP.GE.AND P4, PT, R19, UR9, PT ;  /* 0x0000000913007c0c */ /* 0x000fe4000bf86270 */
[----:B------:R-:W-:-:S02]  /*0b10*/  PLOP3.LUT P3, PT, P0, P3, PT, 0x80, 0x8 ;  /* 0x000000000008781c */ /* 0x000fc40000767070 */
[----:B------:R-:W-:Y:S01]  /*0b20*/  ISETP.GT.AND P4, PT, R19, -0x1, !P4 ;  /* 0xffffffff1300780c */ /* 0x000fe20006784270 */
[----:B------:R-:W0:Y:S01]  /*0b30*/  @P1 LDC R27, c[0x0][0x3a8] ;  /* 0x0000ea00ff1b1b82 */ /* 0x000e220000000800 */
[----:B------:R-:W-:Y:S02]  /*0b40*/  @P1 IMAD R18, R6, UR9, R15 ;  /* 0x0000000906121c24 */ /* 0x000fe4000f8e020f */
[----:B------:R-:W-:-:S05]  /*0b50*/  PLOP3.LUT P4, PT, P0, P4, PT, 0x80, 0x8 ;  /* 0x000000000008781c */ /* 0x000fca0000789070 */
[----:B------:R-:W1:Y:S02]  /*0b60*/  @P2 LDC R29, c[0x0][0x3a8] ;  /* 0x0000ea00ff1d2b82 */ /* 0x000e640000000800 */
[----:B------:R-:W-:-:S06]  /*0b70*/  @P3 IMAD R24, R6, UR9, R23 ;  /* 0x0000000906183c24 */ /* 0x000fcc000f8e0217 */
[----:B------:R-:W2:Y:S01]  /*0b80*/  @P1 LDC.64 R10, c[0x0][0x380] ;  /* 0x0000e000ff0a1b82 */ /* 0x000ea20000000a00 */
[----:B------:R-:W-:-:S07]  /*0b90*/  @P4 IMAD R19, R6, UR9, R19 ;  /* 0x0000000906134c24 */ /* 0x000fce000f8e0213 */
[----:B------:R-:W3:Y:S01]  /*0ba0*/  @P3 LDC R21, c[0x0][0x3a8] ;  /* 0x0000ea00ff153b82 */ /* 0x000ee20000000800 */
[----:B0-----:R-:W-:Y:S02]  /*0bb0*/  @P1 IMAD R22, R18, R27, UR4 ;  /* 0x0000000412161e24 */ /* 0x001fe4000f8e021b */
[----:B------:R-:W-:-:S05]  /*0bc0*/  @P2 IMAD R18, R6, UR9, R25 ;  /* 0x0000000906122c24 */ /* 0x000fca000f8e0219 */
[----:B------:R-:W0:Y:S01]  /*0bd0*/  @P2 LDC.64 R12, c[0x0][0x380] ;  /* 0x0000e000ff0c2b82 */ /* 0x000e220000000a00 */
[----:B-1----:R-:W-:-:S07]  /*0be0*/  @P2 IMAD R18, R18, R29, UR4 ;  /* 0x0000000412122e24 */ /* 0x002fce000f8e021d */
[----:B------:R-:W1:Y:S01]  /*0bf0*/  @P4 LDC R8, c[0x0][0x3a8] ;  /* 0x0000ea00ff084b82 */ /* 0x000e620000000800 */
[----:B--2---:R-:W-:-:S04]  /*0c00*/  @P1 IADD3 R10, P5, PT, R22, R10, RZ ;  /* 0x0000000a160a1210 */ /* 0x004fc80007fbe0ff */
[----:B------:R-:W-:-:S03]  /*0c10*/  @P1 LEA.HI.X.SX32 R11, R22, R11, 0x1, P5 ;  /* 0x0000000b160b1211 */ /* 0x000fc600028f0eff */
[----:B------:R-:W2:Y:S01]  /*0c20*/  @P3 LDC.64 R16, c[0x0][0x380] ;  /* 0x0000e000ff103b82 */ /* 0x000ea20000000a00 */
[----:B---3--:R-:W-:Y:S01]  /*0c30*/  @P3 IMAD R21, R24, R21, UR4 ;  /* 0x0000000418153e24 */ /* 0x008fe2000f8e0215 */
[----:B------:R-:W3:Y:S06]  /*0c40*/  @P1 LDG.E.U8 R10, desc[UR12][R10.64] ;  /* 0x0000000c0a0a1981 */ /* 0x000eec000c1e1100 */
[----:B------:R-:W4:Y:S01]  /*0c50*/  @P4 LDC.64 R14, c[0x0][0x380] ;  /* 0x0000e000ff0e4b82 */ /* 0x000f220000000a00 */
[----:B0-----:R-:W-:-:S04]  /*0c60*/  @P2 IADD3 R12, P5, PT, R18, R12, RZ ;  /* 0x0000000c120c2210 */ /* 0x001fc80007fbe0ff */
[----:B------:R-:W-:Y:S01]  /*0c70*/  @P2 LEA.HI.X.SX32 R13, R18, R13, 0x1, P5 ;  /* 0x0000000d120d2211 */ /* 0x000fe200028f0eff */
[----:B-1----:R-:W-:-:S04]  /*0c80*/  @P4 IMAD R8, R19, R8, UR4 ;  /* 0x0000000413084e24 */ /* 0x002fc8000f8e0208 */
[----:B------:R-:W5:Y:S01]  /*0c90*/  @P2 LDG.E.U8 R12, desc[UR12][R12.64] ;  /* 0x0000000c0c0c2981 */ /* 0x000f62000c1e1100 */
[----:B--2---:R-:W-:-:S04]  /*0ca0*/  @P3 IADD3 R16, P5, PT, R21, R16, RZ ;  /* 0x0000001015103210 */ /* 0x004fc80007fbe0ff */
[----:B------:R-:W-:Y:S02]  /*0cb0*/  @P3 LEA.HI.X.SX32 R17, R21, R17, 0x1, P5 ;  /* 0x0000001115113211 */ /* 0x000fe400028f0eff */
[----:B----4-:R-:W-:-:S03]  /*0cc0*/  @P4 IADD3 R14, P5, PT, R8, R14, RZ ;  /* 0x0000000e080e4210 */ /* 0x010fc60007fbe0ff */
[----:B------:R-:W2:Y:S01]  /*0cd0*/  @P3 LDG.E.U8 R16, desc[UR12][R16.64] ;  /* 0x0000000c10103981 */ /* 0x000ea2000c1e1100 */
[----:B------:R-:W-:-:S05]  /*0ce0*/  @P4 LEA.HI.X.SX32 R15, R8, R15, 0x1, P5 ;  /* 0x0000000f080f4211 */ /* 0x000fca00028f0eff */
[----:B------:R-:W4:Y:S01]  /*0cf0*/  @P4 LDG.E.U8 R14, desc[UR12][R14.64] ;  /* 0x0000000c0e0e4981 */ /* 0x000f22000c1e1100 */
[----:B------:R-:W-:-:S05]  /*0d00*/  IADD3 R19, PT, PT, R7, UR5, R2 ;  /* 0x0000000507137c10 */ /* 0x000fca000fffe002 */
[----:B------:R0:W-:Y:S04]  /*0d10*/  @!P1 STS.U8 [R19], RZ ;  /* 0x000000ff13009388 */ /* 0x0001e80000000000 */
[----:B------:R0:W-:Y:S04]  /*0d20*/  @!P2 STS.U8 [R19+0x1], RZ ;  /* 0x000001ff1300a388 */ /* 0x0001e80000000000 */
[----:B------:R0:W-:Y:S04]  /*0d30*/  @!P3 STS.U8 [R19+0x2], RZ ;  /* 0x000002ff1300b388 */ /* 0x0001e80000000000 */
[----:B------:R0:W-:Y:S01]  /*0d40*/  @!P4 STS.U8 [R19+0x3], RZ ;  /* 0x000003ff1300c388 */ /* 0x0001e20000000000 */
[----:B------:R-:W-:-:S03]  /*0d50*/  UIADD3 UR5, UPT, UPT, UR5, 0x4, URZ ;  /* 0x0000000405057890 */ /* 0x000fc6000fffe0ff */
[----:B---3--:R0:W-:Y:S04]  /*0d60*/  @P1 STS.U8 [R19], R10 ;  /* 0x0000000a13001388 */ /* 0x0081e80000000000 */
[----:B-----5:R0:W-:Y:S04]  /*0d70*/  @P2 STS.U8 [R19+0x1], R12 ;  /* 0x0000010c13002388 */ /* 0x0201e80000000000 */
[----:B--2---:R0:W-:Y:S04]  /*0d80*/  @P3 STS.U8 [R19+0x2], R16 ;  /* 0x0000021013003388 */ /* 0x0041e80000000000 */
[----:B----4-:R0:W-:Y:S02]  /*0d90*/  @P4 STS.U8 [R19+0x3], R14 ;  /* 0x0000030e13004388 */ /* 0x0101e40000000000 */
.L_x_4:
[----:B------:R-:W-:Y:S05]  /*0da0*/  BRA.U !UP1, `(.L_x_3) ;  /* 0x0000000109d87547 */ /* 0x000fea000b800000 */
[----:B------:R-:W2:Y:S01]  /*0db0*/  LDCU UR9, c[0x0][0x398] ;  /* 0x00007300ff0977ac */ /* 0x000ea20008000800 */
[----:B------:R-:W-:Y:S02]  /*0dc0*/  UISETP.NE.AND UP0, UPT, UR11, 0x1, UPT ;  /* 0x000000010b00788c */ /* 0x000fe4000bf05270 */
[----:B--2---:R-:W-:-:S04]  /*0dd0*/  ULOP3.LUT UR9, UR9, 0x1, URZ, 0xc0, !UPT ;  /* 0x0000000109097892 */ /* 0x004fc8000f8ec0ff */
[----:B------:R-:W-:-:S03]  /*0de0*/  UISETP.NE.U32.AND UP1, UPT, UR9, 0x1, UPT ;  /* 0x000000010900788c */ /* 0x000fc6000bf25070 */
[----:B------:R-:W-:Y:S08]  /*0df0*/  BRA.U !UP0, `(.L_x_5) ;  /* 0x0000000108747547 */ /* 0x000ff0000b800000 */
[----:B------:R-:W2:Y:S01]  /*0e00*/  LDCU UR9, c[0x0][0x3a0] ;  /* 0x00007400ff0977ac */ /* 0x000ea20008000800 */
[----:B-1----:R-:W-:-:S04]  /*0e10*/  VIADD R17, R9, UR5 ;  /* 0x0000000509117c36 */ /* 0x002fc80008000000 */
[C---:B------:R-:W-:Y:S01]  /*0e20*/  VIADD R15, R17.reuse, 0x1 ;  /* 0x00000001110f7836 */ /* 0x040fe20000000000 */
[----:B--2---:R-:W-:-:S04]  /*0e30*/  ISETP.GE.AND P1, PT, R17, UR9, PT ;  /* 0x0000000911007c0c */ /* 0x004fc8000bf26270 */
[----:B------:R-:W-:Y:S02]  /*0e40*/  ISETP.GE.AND P2, PT, R15, UR9, PT ;  /* 0x000000090f007c0c */ /* 0x000fe4000bf46270 */
[----:B------:R-:W-:Y:S02]  /*0e50*/  ISETP.GT.AND P1, PT, R17, -0x1, !P1 ;  /* 0xffffffff1100780c */ /* 0x000fe40004f24270 */
[----:B------:R-:W-:Y:S02]  /*0e60*/  ISETP.GT.AND P2, PT, R15, -0x1, !P2 ;  /* 0xffffffff0f00780c */ /* 0x000fe40005744270 */
[----:B------:R-:W-:Y:S02]  /*0e70*/  PLOP3.LUT P1, PT, P0, P1, PT, 0x80, 0x8 ;  /* 0x000000000008781c */ /* 0x000fe40000723070 */
[----:B------:R-:W-:-:S11]  /*0e80*/  PLOP3.LUT P2, PT, P0, P2, PT, 0x80, 0x8 ;  /* 0x000000000008781c */ /* 0x000fd60000745070 */
[----:B0-----:R-:W0:Y:S01]  /*0e90*/  @P1 LDC R19, c[0x0][0x3a8] ;  /* 0x0000ea00ff131b82 */ /* 0x001e220000000800 */
[C---:B------:R-:W-:Y:S02]  /*0ea0*/  @P1 IMAD R8, R6.reuse, UR9, R17 ;  /* 0x0000000906081c24 */ /* 0x040fe4000f8e0211 */
[----:B------:R-:W-:-:S05]  /*0eb0*/  @P2 IMAD R14, R6, UR9, R15 ;  /* 0x00000009060e2c24 */ /* 0x000fca000f8e020f */
[----:B------:R-:W1:Y:S08]  /*0ec0*/  @P2 LDC R21, c[0x0][0x3a8] ;  /* 0x0000ea00ff152b82 */ /* 0x000e700000000800 */
[----:B------:R-:W2:Y:S08]  /*0ed0*/  @P1 LDC.64 R10, c[0x0][0x380] ;  /* 0x0000e000ff0a1b82 */ /* 0x000eb00000000a00 */
[----:B------:R-:W3:Y:S01]  /*0ee0*/  @P2 LDC.64 R12, c[0x0][0x380] ;  /* 0x0000e000ff0c2b82 */ /* 0x000ee20000000a00 */
[----:B0-----:R-:W-:-:S02]  /*0ef0*/  @P1 IMAD R8, R8, R19, UR4 ;  /* 0x0000000408081e24 */ /* 0x001fc4000f8e0213 */
[----:B-1----:R-:W-:-:S03]  /*0f00*/  @P2 IMAD R14, R14, R21, UR4 ;  /* 0x000000040e0e2e24 */ /* 0x002fc6000f8e0215 */
[----:B--2---:R-:W-:-:S04]  /*0f10*/  @P1 IADD3 R10, P3, PT, R8, R10, RZ ;  /* 0x0000000a080a1210 */ /* 0x004fc80007f7e0ff */
[----:B------:R-:W-:Y:S02]  /*0f20*/  @P1 LEA.HI.X.SX32 R11, R8, R11, 0x1, P3 ;  /* 0x0000000b080b1211 */ /* 0x000fe400018f0eff */
[----:B---3--:R-:W-:-:S03]  /*0f30*/  @P2 IADD3 R12, P4, PT, R14, R12, RZ ;  /* 0x0000000c0e0c2210 */ /* 0x008fc60007f9e0ff */
[----:B------:R-:W2:Y:S01]  /*0f40*/  @P1 LDG.E.U8 R10, desc[UR12][R10.64] ;  /* 0x0000000c0a0a1981 */ /* 0x000ea2000c1e1100 */
[----:B------:R-:W-:-:S05]  /*0f50*/  @P2 LEA.HI.X.SX32 R13, R14, R13, 0x1, P4 ;  /* 0x0000000d0e0d2211 */ /* 0x000fca00020f0eff */
[----:B------:R-:W3:Y:S01]  /*0f60*/  @P2 LDG.E.U8 R12, desc[UR12][R12.64] ;  /* 0x0000000c0c0c2981 */ /* 0x000ee2000c1e1100 */
[----:B------:R-:W-:-:S05]  /*0f70*/  IADD3 R15, PT, PT, R7, UR5, R2 ;  /* 0x00000005070f7c10 */ /* 0x000fca000fffe002 */
[----:B------:R4:W-:Y:S04]  /*0f80*/  @!P1 STS.U8 [R15], RZ ;  /* 0x000000ff0f009388 */ /* 0x0009e80000000000 */
[----:B------:R4:W-:Y:S01]  /*0f90*/  @!P2 STS.U8 [R15+0x1], RZ ;  /* 0x000001ff0f00a388 */ /* 0x0009e20000000000 */
[----:B------:R-:W-:-:S03]  /*0fa0*/  UIADD3 UR5, UPT, UPT, UR5, 0x2, URZ ;  /* 0x0000000205057890 */ /* 0x000fc6000fffe0ff */
[----:B--2---:R4:W-:Y:S04]  /*0fb0*/  @P1 STS.U8 [R15], R10 ;  /* 0x0000000a0f001388 */ /* 0x0049e80000000000 */
[----:B---3--:R4:W-:Y:S05]  /*0fc0*/  @P2 STS.U8 [R15+0x1], R12 ;  /* 0x0000010c0f002388 */ /* 0x0089ea0000000000 */
.L_x_5:
[----:B------:R-:W-:Y:S05]  /*0fd0*/  BRA.U UP1, `(.L_x_3) ;  /* 0x00000001014c7547 */ /* 0x000fea000b800000 */
[----:B------:R-:W2:Y:S01]  /*0fe0*/  LDCU UR9, c[0x0][0x3a0] ;  /* 0x00007400ff0977ac */ /* 0x000ea20008000800 */
[----:B-1----:R-:W-:Y:S01]  /*0ff0*/  VIADD R11, R9, UR5 ;  /* 0x00000005090b7c36 */ /* 0x002fe20008000000 */
[----:B------:R-:W-:Y:S04]  /*1000*/  BSSY.RECONVERGENT B0, `(.L_x_3) ;  /* 0x0000010000007945 */ /* 0x000fe80003800200 */
[----:B--2---:R-:W-:-:S04]  /*1010*/  ISETP.GE.AND P1, PT, R11, UR9, PT ;  /* 0x000000090b007c0c */ /* 0x004fc8000bf26270 */
[----:B------:R-:W-:-:S04]  /*1020*/  ISETP.GT.AND P1, PT, R11, -0x1, !P1 ;  /* 0xffffffff0b00780c */ /* 0x000fc80004f24270 */
[----:B------:R-:W-:-:S13]  /*1030*/  PLOP3.LUT P1, PT, P0, P1, PT, 0x80, 0x8 ;  /* 0x000000000008781c */ /* 0x000fda0000723070 */
[----:B------:R-:W-:-:S05]  /*1040*/  @!P1 IADD3 R8, PT, PT, R7, UR5, R2 ;  /* 0x0000000507089c10 */ /* 0x000fca000fffe002 */
[----:B------:R1:W-:Y:S01]  /*1050*/  @!P1 STS.U8 [R8], RZ ;  /* 0x000000ff08009388 */ /* 0x0003e20000000000 */
[----:B------:R-:W-:Y:S05]  /*1060*/  @!P1 BRA `(.L_x_6) ;  /* 0x0000000000249947 */ /* 0x000fea0003800000 */
[----:B------:R-:W2:Y:S01]  /*1070*/  LDC R13, c[0x0][0x3a8] ;  /* 0x0000ea00ff0d7b82 */ /* 0x000ea20000000800 */
[----:B------:R-:W0:Y:S01]  /*1080*/  LDCU.64 UR14, c[0x0][0x380] ;  /* 0x00007000ff0e77ac */ /* 0x000e220008000a00 */
[----:B------:R-:W-:-:S04]  /*1090*/  IMAD R6, R6, UR9, R11 ;  /* 0x0000000906067c24 */ /* 0x000fc8000f8e020b */
[----:B--2---:R-:W-:-:S05]  /*10a0*/  IMAD R6, R6, R13, UR4 ;  /* 0x0000000406067e24 */ /* 0x004fca000f8e020d */
[----:B0---4-:R-:W-:-:S04]  /*10b0*/  IADD3 R10, P0, PT, R6, UR14, RZ ;  /* 0x0000000e060a7c10 */ /* 0x011fc8000ff1e0ff */
[----:B------:R-:W-:-:S05]  /*10c0*/  LEA.HI.X.SX32 R11, R6, UR15, 0x1, P0 ;  /* 0x0000000f060b7c11 */ /* 0x000fca00080f0eff */
[----:B------:R-:W2:Y:S01]  /*10d0*/  LDG.E.U8 R10, desc[UR12][R10.64] ;  /* 0x0000000c0a0a7981 */ /* 0x000ea2000c1e1100 */
[----:B------:R-:W-:-:S05]  /*10e0*/  IADD3 R7, PT, PT, R7, UR5, R2 ;  /* 0x0000000507077c10 */ /* 0x000fca000fffe002 */
[----:B--2---:R2:W-:Y:S02]  /*10f0*/  STS.U8 [R7], R10 ;  /* 0x0000000a07007388 */ /* 0x0045e40000000000 */
.L_x_6:
[----:B------:R-:W-:Y:S05]  /*1100*/  BSYNC.RECONVERGENT B0 ;  /* 0x0000000000007941 */ /* 0x000fea0003800200 */
.L_x_3:
[----:B------:R-:W-:-:S13]  /*1110*/  ISETP.NE.AND P0, PT, R20, RZ, PT ;  /* 0x000000ff1400720c */ /* 0x000fda0003f05270 */
[----:B------:R-:W-:Y:S05]  /*1120*/  @P0 BRA `(.L_x_7) ;  /* 0xfffffff000280947 */ /* 0x000fea000383ffff */
[----:B------:R-:W3:Y:S01]  /*1130*/  LDC R5, c[0x0][0x3a8] ;  /* 0x0000ea00ff057b82 */ /* 0x000ee20000000800 */
[----:B------:R-:W-:-:S06]  /*1140*/  UIADD3 UR4, UPT, UPT, UR4, 0x1, URZ ;  /* 0x0000000104047890 */ /* 0x000fcc000fffe0ff */
[----:B---3--:R-:W-:-:S13]  /*1150*/  ISETP.NE.AND P0, PT, R5, UR4, PT ;  /* 0x0000000405007c0c */ /* 0x008fda000bf05270 */
[----:B------:R-:W-:Y:S05]  /*1160*/  @P0 BRA `(.L_x_8) ;  /* 0xfffffff000140947 */ /* 0x000fea000383ffff */
.L_x_0:
[----:B------:R-:W-:Y:S01]  /*1170*/  BAR.SYNC.DEFER_BLOCKING 0x0 ;  /* 0x0000000000007b1d */ /* 0x000fe20000010000 */
[----:B------:R-:W-:-:S13]  /*1180*/  ISETP.GE.AND P0, PT, R5, 0x1, PT ;  /* 0x000000010500780c */ /* 0x000fda0003f06270 */
[----:B------:R-:W-:Y:S05]  /*1190*/  @!P0 EXIT ;  /* 0x000000000000894d */ /* 0x000fea0003800000 */
[----:B------:R-:W3:Y:S01]  /*11a0*/  LDCU UR4, c[0x0][0x39c] ;  /* 0x00007380ff0477ac */ /* 0x000ee20008000800 */
[C---:B0---4-:R-:W-:Y:S01]  /*11b0*/  VIADD R12, R4.reuse, -UR7 ;  /* 0x80000007040c7c36 */ /* 0x051fe20008000000 */
[----:B------:R-:W0:Y:S01]  /*11c0*/  LDCU UR5, c[0x0][0x3a0] ;  /* 0x00007400ff0577ac */ /* 0x000e220008000800 */
[----:B---3--:R-:W-:Y:S01]  /*11d0*/  UISETP.GE.AND UP0, UPT, UR4, 0x1, UPT ;  /* 0x000000010400788c */ /* 0x008fe2000bf06270 */
[----:B0-----:R-:W-:Y:S02]  /*11e0*/  IMAD R4, R4, UR5, R3 ;  /* 0x0000000504047c24 */ /* 0x001fe4000f8e0203 */
[----:B------:R-:W-:-:S06]  /*11f0*/  VIADD R3, R3, -UR6 ;  /* 0x8000000603037c36 */ /* 0x000fcc0008000000 */
[----:B------:R-:W-:Y:S05]  /*1200*/  BRA.U !UP0, `(.L_x_9) ;  /* 0x00000011081c7547 */ /* 0x000fea000b800000 */
[----:B------:R-:W0:Y:S02]  /*1210*/  LDCU UR4, c[0x0][0x398] ;  /* 0x00007300ff0477ac */ /* 0x000e240008000800 */
[----:B0-----:R-:W-:-:S09]  /*1220*/  UISETP.GE.AND UP0, UPT, UR4, 0x1, UPT ;  /* 0x000000010400788c */ /* 0x001fd2000bf06270 */
[----:B------:R-:W-:Y:S05]  /*1230*/  BRA.U !UP0, `(.L_x_10) ;  /* 0x0000000d08307547 */ /* 0x000fea000b800000 */
[----:B------:R-:W-:Y:S02]  /*1240*/  ULOP3.LUT UR14, UR4, 0x7, URZ, 0xc0, !UPT ;  /* 0x00000007040e7892 */ /* 0x000fe4000f8ec0ff */
[----:B------:R-:W-:Y:S02]  /*1250*/  ULOP3.LUT UR15, UR4, 0x3, URZ, 0xc0, !UPT ;  /* 0x00000003040f7892 */ /* 0x000fe4000f8ec0ff */
[----:B------:R-:W-:-:S03]  /*1260*/  ULOP3.LUT UR9, UR4, 0x7ffffff8, URZ, 0xc0, !UPT ;  /* 0x7ffffff804097892 */ /* 0x000fc6000f8ec0ff */
[----:B------:R-:W-:-:S09]  /*1270*/  UMOV UR4, URZ ;  /* 0x000000ff00047c82 */ /* 0x000fd20008000000 */
.L_x_18:
[----:B0-----:R-:W-:Y:S01]  /*1280*/  IMAD.MOV.U32 R5, RZ, RZ, RZ ;  /* 0x000000ffff057224 */ /* 0x001fe200078e00ff */
[----:B------:R-:W-:-:S06]  /*1290*/  UMOV UR5, URZ ;  /* 0x000000ff00057c82 */ /* 0x000fcc0008000000 */
.L_x_17:
[----:B------:R-:W0:Y:S01]  /*12a0*/  S2UR UR8, SR_CgaCtaId ;  /* 0x00000000000879c3 */ /* 0x000e220000008800 */
[----:B------:R-:W3:Y:S01]  /*12b0*/  LDCU.64 UR10, c[0x0][0x398] ;  /* 0x00007300ff0a77ac */ /* 0x000ee20008000a00 */
[----:B------:R-:W-:Y:S02]  /*12c0*/  VIADD R6, R12, UR5 ;  /* 0x000000050c067c36 */ /* 0x000fe40008000000 */
[----:B------:R-:W-:Y:S01]  /*12d0*/  VIADD R9, R2, UR5 ;  /* 0x0000000502097c36 */ /* 0x000fe20008000000 */
[----:B------:R-:W4:Y:S01]  /*12e0*/  LDCU UR16, c[0x0][0x3a4] ;  /* 0x00007480ff1077ac */ /* 0x000f220008000800 */
[----:B------:R-:W-:Y:S01]  /*12f0*/  UMOV UR7, 0x400 ;  /* 0x0000040000077882 */ /* 0x000fe20000000000 */
[----:B------:R-:W-:Y:S02]  /*1300*/  ULOP3.LUT UR6, URZ, UR5, URZ, 0x33, !UPT ;  /* 0x00000005ff067292 */ /* 0x000fe4000f8e33ff */
[----:B------:R-:W-:Y:S02]  /*1310*/  UIADD3 UR5, UPT, UPT, UR5, 0x1, URZ ;  /* 0x0000000105057890 */ /* 0x000fe4000fffe0ff */
[----:B---3--:R-:W-:-:S02]  /*1320*/  UISETP.GE.U32.AND UP1, UPT, UR10, 0x8, UPT ;  /* 0x000000080a00788c */ /* 0x008fc4000bf26070 */
[----:B------:R-:W-:Y:S01]  /*1330*/  UIADD3 UR6, UPT, UPT, UR6, UR11, URZ ;  /* 0x0000000b06067290 */ /* 0x000fe2000fffe0ff */
[C---:B----4-:R-:W-:Y:S01]  /*1340*/  ISETP.GE.AND P0, PT, R6.reuse, UR16, PT ;  /* 0x0000001006007c0c */ /* 0x050fe2000bf06270 */
[----:B0-----:R-:W-:Y:S02]  /*1350*/  ULEA UR7, UR8, UR7, 0x18 ;  /* 0x0000000708077291 */ /* 0x001fe4000f8ec0ff */
[----:B------:R-:W-:Y:S01]  /*1360*/  UIMAD UR8, UR6, UR10, UR10 ;  /* 0x0000000a060872a4 */ /* 0x000fe2000f8e020a */
[----:B------:R-:W-:Y:S01]  /*1370*/  ISETP.GT.AND P0, PT, R6, -0x1, !P0 ;  /* 0xffffffff0600780c */ /* 0x000fe20004704270 */
[----:B------:R-:W-:Y:S02]  /*1380*/  UIADD3 UR7, UPT, UPT, UR7, UR4, URZ ;  /* 0x0000000407077290 */ /* 0x000fe4000fffe0ff */
[----:B------:R-:W-:Y:S01]  /*1390*/  UISETP.NE.AND UP0, UPT, UR5, UR11, UPT ;  /* 0x0000000b0500728c */ /* 0x000fe2000bf05270 */
[----:B------:R-:W-:-:S03]  /*13a0*/  UMOV UR6, URZ ;  /* 0x000000ff00067c82 */ /* 0x000fc60008000000 */
[----:B------:R-:W-:Y:S01]  /*13b0*/  LEA R9, R9, UR7, 0x5 ;  /* 0x0000000709097c11 */ /* 0x000fe2000f8e28ff */
[----:B------:R-:W-:Y:S06]  /*13c0*/  BRA.U !UP1, `(.L_x_11) ;  /* 0x00000005092c7547 */ /* 0x000fec000b800000 */
[----:B--2---:R-:W0:Y:S01]  /*13d0*/  LDC.64 R6, c[0x0][0x388] ;  /* 0x0000e200ff067b82 */ /* 0x004e220000000a00 */
[----:B------:R-:W2:Y:S01]  /*13e0*/  LDCU UR7, c[0x0][0x3a0] ;  /* 0x00007400ff0777ac */ /* 0x000ea20008000800 */
[----:B------:R-:W-:-:S05]  /*13f0*/  UMOV UR6, URZ ;  /* 0x000000ff00067c82 */ /* 0x000fca0008000000 */
.L_x_12:
[----:B------:R-:W-:Y:S01]  /*1400*/  VIADD R20, R3, UR6 ;  /* 0x0000000603147c36 */ /* 0x000fe20008000000 */
[----:B-1----:R-:W-:-:S03]  /*1410*/  LOP3.LUT R8, RZ, UR6, RZ, 0x33, !PT ;  /* 0x00000006ff087c12 */ /* 0x002fc6000f8e33ff */
[C---:B------:R-:W-:Y:S01]  /*1420*/  VIADD R10, R20.reuse, 0x1 ;  /* 0x00000001140a7836 */ /* 0x040fe20000000000 */
[----:B--2---:R-:W-:Y:S01]  /*1430*/  ISETP.GE.AND P4, PT, R20, UR7, PT ;  /* 0x0000000714007c0c */ /* 0x004fe2000bf86270 */
[----:B------:R-:W-:-:S03]  /*1440*/  VIADD R11, R8, UR8 ;  /* 0x00000008080b7c36 */ /* 0x000fc60008000000 */
[----:B------:R-:W-:Y:S02]  /*1450*/  ISETP.GT.AND P4, PT, R20, -0x1, !P4 ;  /* 0xffffffff1400780c */ /* 0x000fe40006784270 */
[C---:B------:R-:W-:Y:S02]  /*1460*/  ISETP.GE.AND P1, PT, R10.reuse, UR7, PT ;  /* 0x000000070a007c0c */ /* 0x040fe4000bf26270 */
[----:B------:R-:W-:Y:S02]  /*1470*/  PLOP3.LUT P4, PT, P0, P4, PT, 0x80, 0x8 ;  /* 0x000000000008781c */ /* 0x000fe40000789070 */
[----:B------:R-:W-:Y:S01]  /*1480*/  ISETP.GT.AND P1, PT, R10, -0x1, !P1 ;  /* 0xffffffff0a00780c */ /* 0x000fe20004f24270 */
[----:B0-----:R-:W-:-:S03]  /*1490*/  IMAD.WIDE R10, R11, 0x4, R6 ;  /* 0x000000040b0a7825 */ /* 0x001fc600078e0206 */
[----:B------:R-:W-:-:S07]  /*14a0*/  PLOP3.LUT P1, PT, P0, P1, PT, 0x80, 0x8 ;  /* 0x000000000008781c */ /* 0x000fce0000723070 */
[----:B------:R-:W2:Y:S06]  /*14b0*/  @P4 LDG.E R15, desc[UR12][R10.64] ;  /* 0x0000000c0a0f4981 */ /* 0x000eac000c1e1900 */
[----:B------:R-:W3:Y:S01]  /*14c0*/  @P1 LDG.E R17, desc[UR12][R10.64+-0x4] ;  /* 0xfffffc0c0a111981 */ /* 0x000ee2000c1e1900 */
[----:B------:R-:W-:Y:S01]  /*14d0*/  IADD3 R8, PT, PT, R9, UR6, R0 ;  /* 0x0000000609087c10 */ /* 0x000fe2000fffe000 */
[C---:B------:R-:W-:Y:S02]  /*14e0*/  VIADD R14, R20.reuse, 0x2 ;  /* 0x00000002140e7836 */ /* 0x040fe40000000000 */
[----:B------:R-:W-:-:S02]  /*14f0*/  VIADD R18, R20, 0x3 ;  /* 0x0000000314127836 */ /* 0x000fc40000000000 */
[----:B------:R-:W0:Y:S01]  /*1500*/  @P4 LDS.U8 R13, [R8] ;  /* 0x00000000080d4984 */ /* 0x000e220000000000 */
[----:B------:R-:W-:Y:S01]  /*1510*/  ISETP.GE.AND P2, PT, R14, UR7, PT ;  /* 0x000000070e007c0c */ /* 0x000fe2000bf46270 */
[----:B------:R-:W-:Y:S01]  /*1520*/  VIADD R19, R20, 0x4 ;  /* 0x0000000414137836 */ /* 0x000fe20000000000 */
[----:B------:R-:W-:Y:S01]  /*1530*/  ISETP.GE.AND P3, PT, R18, UR7, PT ;  /* 0x0000000712007c0c */ /* 0x000fe2000bf66270 */
[----:B------:R-:W1:Y:S01]  /*1540*/  @P1 LDS.U8 R16, [R8+0x1] ;  /* 0x0000010008101984 */ /* 0x000e620000000000 */
[----:B------:R-:W-:Y:S02]  /*1550*/  ISETP.GT.AND P2, PT, R14, -0x1, !P2 ;  /* 0xffffffff0e00780c */ /* 0x000fe40005744270 */
[----:B------:R-:W-:Y:S02]  /*1560*/  ISETP.GE.AND P6, PT, R19, UR7, PT ;  /* 0x0000000713007c0c */ /* 0x000fe4000bfc6270 */
[----:B------:R-:W-:Y:S01]  /*1570*/  ISETP.GT.AND P3, PT, R18, -0x1, !P3 ;  /* 0xffffffff1200780c */ /* 0x000fe20005f64270 */
[----:B------:R-:W-:Y:S01]  /*1580*/  VIADD R18, R20, 0x6 ;  /* 0x0000000614127836 */ /* 0x000fe20000000000 */
[----:B------:R-:W-:-:S02]  /*1590*/  PLOP3.LUT P2, PT, P0, P2, PT, 0x80, 0x8 ;  /* 0x000000000008781c */ /* 0x000fc40000745070 */
[----:B------:R-:W-:Y:S02]  /*15a0*/  ISETP.GT.AND P6, PT, R19, -0x1, !P6 ;  /* 0xffffffff1300780c */ /* 0x000fe400077c4270 */
[----:B------:R-:W-:Y:S02]  /*15b0*/  PLOP3.LUT P3, PT, P0, P3, PT, 0x80, 0x8 ;  /* 0x000000000008781c */ /* 0x000fe40000767070 */
[----:B------:R-:W-:-:S13]  /*15c0*/  PLOP3.LUT P6, PT, P0, P6, PT, 0x80, 0x8 ;  /* 0x000000000008781c */ /* 0x000fda00007cd070 */
[----:B------:R-:W4:Y:S01]  /*15d0*/  @P6 LDG.E R19, desc[UR12][R10.64+-0x10] ;  /* 0xfffff00c0a136981 */ /* 0x000f22000c1e1900 */
[----:B0-----:R-:W-:Y:S01]  /*15e0*/  @P4 I2FP.F32.U32 R14, R13 ;  /* 0x0000000d000e4245 */ /* 0x001fe20000201000 */
[----:B------:R-:W-:Y:S01]  /*15f0*/  VIADD R13, R20, 0x5 ;  /* 0x00000005140d7836 */ /* 0x000fe20000000000 */
[----:B-1----:R-:W-:-:S04]  /*1600*/  @P1 I2FP.F32.U32 R16, R16 ;  /* 0x0000001000101245 */ /* 0x002fc80000201000 */
[----:B------:R-:W-:-:S04]  /*1610*/  ISETP.GE.AND P5, PT, R13, UR7, PT ;  /* 0x000000070d007c0c */ /* 0x000fc8000bfa6270 */
[----:B------:R-:W-:Y:S01]  /*1620*/  ISETP.GT.AND P5, PT, R13, -0x1, !P5 ;  /* 0xffffffff0d00780c */ /* 0x000fe20006fa4270 */
[----:B------:R-:W-:-:S03]  /*1630*/  VIADD R13, R20, 0x7 ;  /* 0x00000007140d7836 */ /* 0x000fc60000000000 */
[----:B------:R-:W-:-:S13]  /*1640*/  PLOP3.LUT P5, PT, P0, P5, PT, 0x80, 0x8 ;  /* 0x000000000008781c */ /* 0x000fda00007ab070 */
[----:B------:R-:W5:Y:S04]  /*1650*/  @P5 LDG.E R21, desc[UR12][R10.64+-0x14] ;  /* 0xffffec0c0a155981 */ /* 0x000f68000c1e1900 */
[----:B------:R-:W0:Y:S01]  /*1660*/  @P5 LDS.U8 R20, [R8+0x5] ;  /* 0x0000050008145984 */ /* 0x000e220000000000 */
[----:B--2---:R-:W-:Y:S01]  /*1670*/  @P4 FFMA R5, R14, R15, R5 ;  /* 0x0000000f0e054223 */ /* 0x004fe20000000005 */
[C---:B------:R-:W-:Y:S02]  /*1680*/  ISETP.GE.AND P4, PT, R18.reuse, UR7, PT ;  /* 0x0000000712007c0c */ /* 0x040fe4000bf86270 */
[----:B------:R-:W2:Y:S02]  /*1690*/  @P2 LDG.E R15, desc[UR12][R10.64+-0x8] ;  /* 0xfffff80c0a0f2981 */ /* 0x000ea4000c1e1900 */
[----:B------:R-:W-:Y:S01]  /*16a0*/  ISETP.GT.AND P4, PT, R18, -0x1, !P4 ;  /* 0xffffffff1200780c */ /* 0x000fe20006784270 */
[----:B---3--:R-:W-:Y:S01]  /*16b0*/  @P1 FFMA R5, R16, R17, R5 ;  /* 0x0000001110051223 */ /* 0x008fe20000000005 */
[----:B------:R-:W-:Y:S01]  /*16c0*/  ISETP.GE.AND P1, PT, R13, UR7, PT ;  /* 0x000000070d007c0c */ /* 0x000fe2000bf26270 */
[----:B------:R-:W3:Y:S01]  /*16d0*/  @P3 LDG.E R17, desc[UR12][R10.64+-0xc] ;  /* 0xfffff40c0a113981 */ /* 0x000ee2000c1e1900 */
[----:B------:R-:W-:-:S02]  /*16e0*/  PLOP3.LUT P4, PT, P0, P4, PT, 0x80, 0x8 ;  /* 0x000000000008781c */ /* 0x000fc40000789070 */
[----:B------:R-:W-:Y:S01]  /*16f0*/  ISETP.GT.AND P1, PT, R13, -0x1, !P1 ;  /* 0xffffffff0d00780c */ /* 0x000fe20004f24270 */
[----:B------:R-:W1:Y:S03]  /*1700*/  @P3 LDS.U8 R16, [R8+0x3] ;  /* 0x0000030008103984 */ /* 0x000e660000000000 */
[----:B------:R-:W-:Y:S01]  /*1710*/  PLOP3.LUT P1, PT, P0, P1, PT, 0x80, 0x8 ;  /* 0x000000000008781c */ /* 0x000fe20000723070 */
[----:B------:R-:W4:Y:S04]  /*1720*/  @P2 LDS.U8 R13, [R8+0x2] ;  /* 0x00000200080d2984 */ /* 0x000f280000000000 */
[----:B------:R-:W4:Y:S04]  /*1730*/  @P6 LDS.U8 R18, [R8+0x4] ;  /* 0x0000040008126984 */ /* 0x000f280000000000 */
[----:B------:R-:W5:Y:S04]  /*1740*/  @P4 LDG.E R23, desc[UR12][R10.64+-0x18] ;  /* 0xffffe80c0a174981 */ /* 0x000f68000c1e1900 */
[----:B------:R-:W5:Y:S04]  /*1750*/  @P1 LDG.E R25, desc[UR12][R10.64+-0x1c] ;  /* 0xffffe40c0a191981 */ /* 0x000f68000c1e1900 */
[----:B------:R-:W4:Y:S04]  /*1760*/  @P4 LDS.U8 R22, [R8+0x6] ;  /* 0x0000060008164984 */ /* 0x000f280000000000 */
[----:B------:R-:W4:Y:S01]  /*1770*/  @P1 LDS.U8 R24, [R8+0x7] ;  /* 0x0000070008181984 */ /* 0x000f220000000000 */
[----:B------:R-:W-:Y:S01]  /*1780*/  UIADD3 UR6, UPT, UPT, UR6, 0x8, URZ ;  /* 0x0000000806067890 */ /* 0x000fe2000fffe0ff */
[----:B0-----:R-:W-:-:S03]  /*1790*/  @P5 I2FP.F32.U32 R20, R20 ;  /* 0x0000001400145245 */ /* 0x001fc60000201000 */
[----:B------:R-:W-:Y:S01]  /*17a0*/  UISETP.NE.AND UP1, UPT, UR6, UR9, UPT ;  /* 0x000000090600728c */ /* 0x000fe2000bf25270 */
[----:B-1----:R-:W-:Y:S02]  /*17b0*/  @P3 I2FP.F32.U32 R16, R16 ;  /* 0x0000001000103245 */ /* 0x002fe40000201000 */
[----:B----4-:R-:W-:Y:S02]  /*17c0*/  @P2 I2FP.F32.U32 R14, R13 ;  /* 0x0000000d000e2245 */ /* 0x010fe40000201000 */
[----:B------:R-:W-:Y:S02]  /*17d0*/  @P6 I2FP.F32.U32 R18, R18 ;  /* 0x0000001200126245 */ /* 0x000fe40000201000 */
[----:B------:R-:W-:Y:S02]  /*17e0*/  @P4 I2FP.F32.U32 R22, R22 ;  /* 0x0000001600164245 */ /* 0x000fe40000201000 */
[----:B------:R-:W-:Y:S01]  /*17f0*/  @P1 I2FP.F32.U32 R24, R24 ;  /* 0x0000001800181245 */ /* 0x000fe20000201000 */
[----:B--2---:R-:W-:-:S04]  /*1800*/  @P2 FFMA R5, R14, R15, R5 ;  /* 0x0000000f0e052223 */ /* 0x004fc80000000005 */
[----:B---3--:R-:W-:-:S04]  /*1810*/  @P3 FFMA R5, R16, R17, R5 ;  /* 0x0000001110053223 */ /* 0x008fc80000000005 */
[----:B------:R-:W-:-:S04]  /*1820*/  @P6 FFMA R5, R18, R19, R5 ;  /* 0x0000001312056223 */ /* 0x000fc80000000005 */
[----:B-----5:R-:W-:-:S04]  /*1830*/  @P5 FFMA R5, R20, R21, R5 ;  /* 0x0000001514055223 */ /* 0x020fc80000000005 */
[----:B------:R-:W-:-:S04]  /*1840*/  @P4 FFMA R5, R22, R23, R5 ;  /* 0x0000001716054223 */ /* 0x000fc80000000005 */
[----:B------:R-:W-:Y:S01]  /*1850*/  @P1 FFMA R5, R24, R25, R5 ;  /* 0x0000001918051223 */ /* 0x000fe20000000005 */
[----:B------:R-:W-:Y:S06]  /*1860*/  BRA.U UP1, `(.L_x_12) ;  /* 0xfffffff901e47547 */ /* 0x000fec000b83ffff */
[----:B------:R-:W-:-:S05]  /*1870*/  UMOV UR6, UR9 ;  /* 0x0000000900067c82 */ /* 0x000fca0008000000 */
.L_x_11:
[----:B------:R-:W-:-:S09]  /*1880*/  UISETP.NE.AND UP1, UPT, UR14, URZ, UPT ;  /* 0x000000ff0e00728c */ /* 0x000fd2000bf25270 */
[----:B------:R-:W-:Y:S05]  /*1890*/  BRA.U !UP1, `(.L_x_13) ;  /* 0x0000000509647547 */ /* 0x000fea000b800000 */
[----:B------:R-:W-:Y:S02]  /*18a0*/  UIADD3 UR7, UPT, UPT, UR14, -0x1, URZ ;  /* 0xffffffff0e077890 */ /* 0x000fe4000fffe0ff */
[----:B------:R-:W-:Y:S02]  /*18b0*/  UISETP.NE.AND UP2, UPT, UR15, URZ, UPT ;  /* 0x000000ff0f00728c */ /* 0x000fe4000bf45270 */
[----:B------:R-:W-:-:S09]  /*18c0*/  UISETP.GE.U32.AND UP1, UPT, UR7, 0x3, UPT ;  /* 0x000000030700788c */ /* 0x000fd2000bf26070 */
[----:B------:R-:W-:Y:S05]  /*18d0*/  BRA.U !UP1, `(.L_x_14) ;  /* 0x00000001099c7547 */ /* 0x000fea000b800000 */
[----:B------:R-:W0:Y:S01]  /*18e0*/  LDCU UR7, c[0x0][0x3a0] ;  /* 0x00007400ff0777ac */ /* 0x000e220008000800 */
[----:B--2---:R-:W2:Y:S01]  /*18f0*/  LDC.64 R6, c[0x0][0x388] ;  /* 0x0000e200ff067b82 */ /* 0x004ea20000000a00 */
[----:B------:R-:W-:-:S04]  /*1900*/  VIADD R10, R3, UR6 ;  /* 0x00000006030a7c36 */ /* 0x000fc80008000000 */
[C---:B-1----:R-:W-:Y:S02]  /*1910*/  VIADD R8, R10.reuse, 0x1 ;  /* 0x000000010a087836 */ /* 0x042fe40000000000 */
[C---:B------:R-:W-:Y:S01]  /*1920*/  VIADD R13, R10.reuse, 0x2 ;  /* 0x000000020a0d7836 */ /* 0x040fe20000000000 */
[----:B0-----:R-:W-:Y:S02]  /*1930*/  ISETP.GE.AND P1, PT, R10, UR7, PT ;  /* 0x000000070a007c0c */ /* 0x001fe4000bf26270 */
[----:B------:R-:W-:Y:S02]  /*1940*/  ISETP.GE.AND P2, PT, R8, UR7, PT ;  /* 0x0000000708007c0c */ /* 0x000fe4000bf46270 */
[C---:B------:R-:W-:Y:S01]  /*1950*/  ISETP.GT.AND P1, PT, R10.reuse, -0x1, !P1 ;  /* 0xffffffff0a00780c */ /* 0x040fe20004f24270 */
[----:B------:R-:W-:Y:S01]  /*1960*/  VIADD R10, R10, 0x3 ;  /* 0x000000030a0a7836 */ /* 0x000fe20000000000 */
[----:B------:R-:W-:Y:S02]  /*1970*/  ISETP.GT.AND P2, PT, R8, -0x1, !P2 ;  /* 0xffffffff0800780c */ /* 0x000fe40005744270 */
[----:B------:R-:W-:-:S02]  /*1980*/  LOP3.LUT R8, RZ, UR6, RZ, 0x33, !PT ;  /* 0x00000006ff087c12 */ /* 0x000fc4000f8e33ff */
[C---:B------:R-:W-:Y:S02]  /*1990*/  ISETP.GE.AND P3, PT, R13.reuse, UR7, PT ;  /* 0x000000070d007c0c */ /* 0x040fe4000bf66270 */
[----:B------:R-:W-:Y:S01]  /*19a0*/  PLOP3.LUT P1, PT, P0, P1, PT, 0x80, 0x8 ;  /* 0x000000000008781c */ /* 0x000fe20000723070 */
[----:B------:R-:W-:Y:S01]  /*19b0*/  VIADD R11, R8, UR8 ;  /* 0x00000008080b7c36 */ /* 0x000fe20008000000 */
[C---:B------:R-:W-:Y:S02]  /*19c0*/  ISETP.GE.AND P4, PT, R10.reuse, UR7, PT ;  /* 0x000000070a007c0c */ /* 0x040fe4000bf86270 */
[----:B------:R-:W-:Y:S01]  /*19d0*/  ISETP.GT.AND P3, PT, R13, -0x1, !P3 ;  /* 0xffffffff0d00780c */ /* 0x000fe20005f64270 */
[----:B--2---:R-:W-:Y:S01]  /*19e0*/  IMAD.WIDE R6, R11, 0x4, R6 ;  /* 0x000000040b067825 */ /* 0x004fe200078e0206 */
[----:B------:R-:W-:Y:S02]  /*19f0*/  PLOP3.LUT P2, PT, P0, P2, PT, 0x80, 0x8 ;  /* 0x000000000008781c */ /* 0x000fe40000745070 */
[----:B------:R-:W-:-:S02]  /*1a00*/  ISETP.GT.AND P4, PT, R10, -0x1, !P4 ;  /* 0xffffffff0a00780c */ /* 0x000fc40006784270 */
[----:B------:R-:W-:Y:S02]  /*1a10*/  PLOP3.LUT P3, PT, P0, P3, PT, 0x80, 0x8 ;  /* 0x000000000008781c */ /* 0x000fe40000767070 */
[----:B------:R-:W-:Y:S01]  /*1a20*/  PLOP3.LUT P4, PT, P0, P4, PT, 0x80, 0x8 ;  /* 0x000000000008781c */ /* 0x000fe20000789070 */
[----:B------:R-:W2:Y:S06]  /*1a30*/  @P1 LDG.E R10, desc[UR12][R6.64] ;  /* 0x0000000c060a1981 */ /* 0x000eac000c1e1900 */
[----:B------:R-:W3:Y:S04]  /*1a40*/  @P2 LDG.E R13, desc[UR12][R6.64+-0x4] ;  /* 0xfffffc0c060d2981 */ /* 0x000ee8000c1e1900 */
[----:B------:R-:W4:Y:S04]  /*1a50*/  @P3 LDG.E R16, desc[UR12][R6.64+-0x8] ;  /* 0xfffff80c06103981 */ /* 0x000f28000c1e1900 */
[----:B------:R0:W5:Y:S01]  /*1a60*/  @P4 LDG.E R18, desc[UR12][R6.64+-0xc] ;  /* 0xfffff40c06124981 */ /* 0x000162000c1e1900 */
[----:B------:R-:W-:Y:S01]  /*1a70*/  IADD3 R19, PT, PT, R9, UR6, R0 ;  /* 0x0000000609137c10 */ /* 0x000fe2000fffe000 */
[----:B------:R-:W-:-:S04]  /*1a80*/  UIADD3 UR6, UPT, UPT, UR6, 0x4, URZ ;  /* 0x0000000406067890 */ /* 0x000fc8000fffe0ff */
[----:B------:R-:W1:Y:S04]  /*1a90*/  @P1 LDS.U8 R8, [R19] ;  /* 0x0000000013081984 */ /* 0x000e680000000000 */
[----:B------:R-:W0:Y:S04]  /*1aa0*/  @P2 LDS.U8 R11, [R19+0x1] ;  /* 0x00000100130b2984 */ /* 0x000e280000000000 */
[----:B------:R-:W-:Y:S04]  /*1ab0*/  @P3 LDS.U8 R15, [R19+0x2] ;  /* 0x00000200130f3984 */ /* 0x000fe80000000000 */
[----:B------:R-:W0:Y:S01]  /*1ac0*/  @P4 LDS.U8 R17, [R19+0x3] ;  /* 0x0000030013114984 */ /* 0x000e220000000000 */
[----:B-1----:R-:W-:-:S02]  /*1ad0*/  @P1 I2FP.F32.U32 R8, R8 ;  /* 0x0000000800081245 */ /* 0x002fc40000201000 */
[----:B0-----:R-:W-:Y:S02]  /*1ae0*/  @P2 I2FP.F32.U32 R14, R11 ;  /* 0x0000000b000e2245 */ /* 0x001fe40000201000 */
[----:B------:R-:W-:Y:S01]  /*1af0*/  @P4 I2FP.F32.U32 R6, R17 ;  /* 0x0000001100064245 */ /* 0x000fe20000201000 */
[----:B--2---:R-:W-:Y:S01]  /*1b00*/  @P1 FFMA R5, R8, R10, R5 ;  /* 0x0000000a08051223 */ /* 0x004fe20000000005 */
[----:B------:R-:W-:-:S03]  /*1b10*/  @P3 I2FP.F32.U32 R8, R15 ;  /* 0x0000000f00083245 */ /* 0x000fc60000201000 */
[----:B---3--:R-:W-:-:S04]  /*1b20*/  @P2 FFMA R5, R14, R13, R5 ;  /* 0x0000000d0e052223 */ /* 0x008fc80000000005 */
[----:B----4-:R-:W-:-:S04]  /*1b30*/  @P3 FFMA R5, R8, R16, R5 ;  /* 0x0000001008053223 */ /* 0x010fc80000000005 */
[----:B-----5:R-:W-:-:S07]  /*1b40*/  @P4 FFMA R5, R6, R18, R5 ;  /* 0x0000001206054223 */ /* 0x020fce0000000005 */
.L_x_14:
[----:B------:R-:W-:Y:S05]  /*1b50*/  BRA.U !UP2, `(.L_x_13) ;  /* 0x000000010ab47547 */ /* 0x000fea000b800000 */
[----:B------:R-:W-:Y:S01]  /*1b60*/  UISETP.NE.AND UP1, UPT, UR15, 0x1, UPT ;  /* 0x000000010f00788c */ /* 0x000fe2000bf25270 */
[----:B------:R-:W0:Y:S01]  /*1b70*/  LDCU UR10, c[0x0][0x398] ;  /* 0x00007300ff0a77ac */ /* 0x000e220008000800 */
[----:B------:R-:W3:Y:S07]  /*1b80*/  LDCU UR11, c[0x0][0x3a0] ;  /* 0x00007400ff0b77ac */ /* 0x000eee0008000800 */
[----:B------:R-:W-:Y:S05]  /*1b90*/  BRA.U !UP1, `(.L_x_15) ;  /* 0x00000001095c7547 */ /* 0x000fea000b800000 */
[----:B------:R-:W4:Y:S01]  /*1ba0*/  LDCU UR7, c[0x0][0x3a0] ;  /* 0x00007400ff0777ac */ /* 0x000f220008000800 */
[----:B--2---:R-:W2:Y:S01]  /*1bb0*/  LDC.64 R6, c[0x0][0x388] ;  /* 0x0000e200ff067b82 */ /* 0x004ea20000000a00 */
[----:B------:R-:W-:-:S04]  /*1bc0*/  VIADD R10, R3, UR6 ;  /* 0x00000006030a7c36 */ /* 0x000fc80008000000 */
[C---:B-1----:R-:W-:Y:S01]  /*1bd0*/  VIADD R8, R10.reuse, 0x1 ;  /* 0x000000010a087836 */ /* 0x042fe20000000000 */
[----:B----4-:R-:W-:-:S04]  /*1be0*/  ISETP.GE.AND P1, PT, R10, UR7, PT ;  /* 0x000000070a007c0c */ /* 0x010fc8000bf26270 */
[----:B------:R-:W-:Y:S02]  /*1bf0*/  ISETP.GE.AND P2, PT, R8, UR7, PT ;  /* 0x0000000708007c0c */ /* 0x000fe4000bf46270 */
[----:B------:R-:W-:Y:S02]  /*1c00*/  ISETP.GT.AND P1, PT, R10, -0x1, !P1 ;  /* 0xffffffff0a00780c */ /* 0x000fe40004f24270 */
[----:B------:R-:W-:Y:S02]  /*1c10*/  ISETP.GT.AND P2, PT, R8, -0x1, !P2 ;  /* 0xffffffff0800780c */ /* 0x000fe40005744270 */
[----:B------:R-:W-:Y:S02]  /*1c20*/  LOP3.LUT R8, RZ, UR6, RZ, 0x33, !PT ;  /* 0x00000006ff087c12 */ /* 0x000fe4000f8e33ff */
[----:B------:R-:W-:Y:S02]  /*1c30*/  PLOP3.LUT P1, PT, P0, P1, PT, 0x80, 0x8 ;  /* 0x000000000008781c */ /* 0x000fe40000723070 */
[----:B------:R-:W-:Y:S01]  /*1c40*/  PLOP3.LUT P2, PT, P0, P2, PT, 0x80, 0x8 ;  /* 0x000000000008781c */ /* 0x000fe20000745070 */
[----:B------:R-:W-:-:S04]  /*1c50*/  VIADD R11, R8, UR8 ;  /* 0x00000008080b7c36 */ /* 0x000fc80008000000 */
[----:B--2---:R-:W-:-:S06]  /*1c60*/  IMAD.WIDE R6, R11, 0x4, R6 ;  /* 0x000000040b067825 */ /* 0x004fcc00078e0206 */
[----:B------:R-:W2:Y:S04]  /*1c70*/  @P1 LDG.E R10, desc[UR12][R6.64] ;  /* 0x0000000c060a1981 */ /* 0x000ea8000c1e1900 */
[----:B------:R-:W4:Y:S01]  /*1c80*/  @P2 LDG.E R13, desc[UR12][R6.64+-0x4] ;  /* 0xfffffc0c060d2981 */ /* 0x000f22000c1e1900 */
[----:B------:R-:W-:Y:S01]  /*1c90*/  IADD3 R15, PT, PT, R9, UR6, R0 ;  /* 0x00000006090f7c10 */ /* 0x000fe2000fffe000 */
[----:B------:R-:W-:-:S04]  /*1ca0*/  UIADD3 UR6, UPT, UPT, UR6, 0x2, URZ ;  /* 0x0000000206067890 */ /* 0x000fc8000fffe0ff */
[----:B------:R-:W1:Y:S04]  /*1cb0*/  @P1 LDS.U8 R8, [R15] ;  /* 0x000000000f081984 */ /* 0x000e680000000000 */
[----:B------:R-:W5:Y:S01]  /*1cc0*/  @P2 LDS.U8 R11, [R15+0x1] ;  /* 0x000001000f0b2984 */ /* 0x000f620000000000 */
[----:B-1----:R-:W-:Y:S02]  /*1cd0*/  @P1 I2FP.F32.U32 R8, R8 ;  /* 0x0000000800081245 */ /* 0x002fe40000201000 */
[----:B-----5:R-:W-:-:S03]  /*1ce0*/  @P2 I2FP.F32.U32 R14, R11 ;  /* 0x0000000b000e2245 */ /* 0x020fc60000201000 */
[----:B--2---:R-:W-:-:S04]  /*1cf0*/  @P1 FFMA R5, R8, R10, R5 ;  /* 0x0000000a08051223 */ /* 0x004fc80000000005 */
[----:B----4-:R-:W-:-:S07]  /*1d00*/  @P2 FFMA R5, R14, R13, R5 ;  /* 0x0000000d0e052223 */ /* 0x010fce0000000005 */
.L_x_15:
[----:B------:R-:W-:Y:S01]  /*1d10*/  VIADD R6, R3, UR6 ;  /* 0x0000000603067c36 */ /* 0x000fe20008000000 */
[----:B0-----:R-:W-:Y:S01]  /*1d20*/  ULOP3.LUT UP1, URZ, UR10, 0x1, URZ, 0xc0, !UPT ;  /* 0x000000010aff7892 */ /* 0x001fe2000f82c0ff */
[----:B------:R-:W-:Y:S03]  /*1d30*/  BSSY.RECONVERGENT B0, `(.L_x_13) ;  /* 0x000000f000007945 */ /* 0x000fe60003800200 */
[C---:B---3--:R-:W-:Y:S02]  /*1d40*/  ISETP.GE.AND P1, PT, R6.reuse, UR11, PT ;  /* 0x0000000b06007c0c */ /* 0x048fe4000bf26270 */
[----:B------:R-:W-:Y:S02]  /*1d50*/  PLOP3.LUT P2, PT, PT, PT, UP1, 0x80, 0x8 ;  /* 0x000000000008781c */ /* 0x000fe40003f4f018 */
[----:B------:R-:W-:-:S04]  /*1d60*/  ISETP.GT.AND P1, PT, R6, -0x1, !P1 ;  /* 0xffffffff0600780c */ /* 0x000fc80004f24270 */
[----:B------:R-:W-:-:S13]  /*1d70*/  PLOP3.LUT P1, PT, P1, P0, P2, 0x7f, 0x0 ;  /* 0x000000000000781c */ /* 0x000fda0000f20f27 */
[----:B------:R-:W-:Y:S05]  /*1d80*/  @P1 BRA `(.L_x_16) ;  /* 0x0000000000241947 */ /* 0x000fea0003800000 */
[----:B--2---:R-:W0:Y:S01]  /*1d90*/  LDC.64 R6, c[0x0][0x388] ;  /* 0x0000e200ff067b82 */ /* 0x004e220000000a00 */
[----:B-1----:R-:W-:-:S05]  /*1da0*/  LOP3.LUT R8, RZ, UR6, RZ, 0x33, !PT ;  /* 0x00000006ff087c12 */ /* 0x002fca000f8e33ff */
[----:B------:R-:W-:-:S04]  /*1db0*/  VIADD R11, R8, UR8 ;  /* 0x00000008080b7c36 */ /* 0x000fc80008000000 */
[----:B0-----:R-:W-:-:S06]  /*1dc0*/  IMAD.WIDE R6, R11, 0x4, R6 ;  /* 0x000000040b067825 */ /* 0x001fcc00078e0206 */
[----:B------:R-:W2:Y:S01]  /*1dd0*/  LDG.E R6, desc[UR12][R6.64] ;  /* 0x0000000c06067981 */ /* 0x000ea2000c1e1900 */
[----:B------:R-:W-:-:S06]  /*1de0*/  IADD3 R9, PT, PT, R9, UR6, R0 ;  /* 0x0000000609097c10 */ /* 0x000fcc000fffe000 */
[----:B------:R-:W0:Y:S02]  /*1df0*/  LDS.U8 R9, [R9] ;  /* 0x0000000009097984 */ /* 0x000e240000000000 */
[----:B0-----:R-:W-:-:S05]  /*1e00*/  I2FP.F32.U32 R8, R9 ;  /* 0x0000000900087245 */ /* 0x001fca0000201000 */
[----:B--2---:R-:W-:-:S07]  /*1e10*/  FFMA R5, R8, R6, R5 ;  /* 0x0000000608057223 */ /* 0x004fce0000000005 */
.L_x_16:
[----:B------:R-:W-:Y:S05]  /*1e20*/  BSYNC.RECONVERGENT B0 ;  /* 0x0000000000007941 */ /* 0x000fea0003800200 */
.L_x_13:
[----:B------:R-:W-:Y:S05]  /*1e30*/  BRA.U UP0, `(.L_x_17) ;  /* 0xfffffff500187547 */ /* 0x000fea000b83ffff */
[----:B------:R-:W2:Y:S01]  /*1e40*/  LDC R9, c[0x0][0x3a8] ;  /* 0x0000ea00ff097b82 */ /* 0x000ea20000000800 */
[----:B------:R-:W0:Y:S01]  /*1e50*/  LDCU.64 UR6, c[0x0][0x390] ;  /* 0x00007200ff0677ac */ /* 0x000e220008000a00 */
[----:B------:R-:W3:Y:S01]  /*1e60*/  F2I.U32.TRUNC.NTZ R5, R5 ;  /* 0x0000000500057305 */ /* 0x000ee2000020f000 */
[----:B--2---:R-:W-:-:S05]  /*1e70*/  IMAD R7, R4, R9, UR4 ;  /* 0x0000000404077e24 */ /* 0x004fca000f8e0209 */
[----:B0-----:R-:W-:Y:S01]  /*1e80*/  IADD3 R6, P0, PT, R7, UR6, RZ ;  /* 0x0000000607067c10 */ /* 0x001fe2000ff1e0ff */
[----:B------:R-:W-:-:S03]  /*1e90*/  UIADD3 UR6, UPT, UPT, UR4, 0x1, URZ ;  /* 0x0000000104067890 */ /* 0x000fc6000fffe0ff */
[----:B------:R-:W-:-:S03]  /*1ea0*/  LEA.HI.X.SX32 R7, R7, UR7, 0x1, P0 ;  /* 0x0000000707077c11 */ /* 0x000fc600080f0eff */
[----:B------:R-:W-:Y:S02]  /*1eb0*/  ISETP.NE.AND P0, PT, R9, UR6, PT ;  /* 0x0000000609007c0c */ /* 0x000fe4000bf05270 */
[----:B---3--:R0:W-:Y:S11]  /*1ec0*/  STG.E.U8 desc[UR12][R6.64], R5 ;  /* 0x0000000506007986 */ /* 0x0081f6000c10110c */
[----:B------:R-:W-:Y:S05]  /*1ed0*/  @!P0 EXIT ;  /* 0x000000000000894d */ /* 0x000fea0003800000 */
[----:B------:R-:W-:Y:S01]  /*1ee0*/  UMOV UR4, UR6 ;  /* 0x0000000600047c82 */ /* 0x000fe20008000000 */
[----:B------:R-:W-:Y:S05]  /*1ef0*/  BRA `(.L_x_18) ;  /* 0xfffffff000e07947 */ /* 0x000fea000383ffff */
.L_x_10:
[C---:B------:R-:W-:Y:S01]  /*1f00*/  VIADD R0, R5.reuse, 0xffffffff ;  /* 0xffffffff05007836 */ /* 0x040fe20000000000 */
[----:B------:R-:W-:-:S04]  /*1f10*/  LOP3.LUT R2, R5, 0x7, RZ, 0xc0, !PT ;  /* 0x0000000705027812 */ /* 0x000fc800078ec0ff */
[----:B------:R-:W-:Y:S01]  /*1f20*/  ISETP.GE.U32.AND P0, PT, R0, 0x7, PT ;  /* 0x000000070000780c */ /* 0x000fe20003f06070 */
[----:B------:R-:W-:Y:S01]  /*1f30*/  IMAD.MOV.U32 R0, RZ, RZ, RZ ;  /* 0x000000ffff007224 */ /* 0x000fe200078e00ff */
[----:B------:R-:W-:-:S11]  /*1f40*/  ISETP.NE.AND P1, PT, R2, RZ, PT ;  /* 0x000000ff0200720c */ /* 0x000fd60003f25270 */
[----:B------:R-:W-:Y:S05]  /*1f50*/  @!P0 BRA `(.L_x_19) ;  /* 0x0000000000448947 */ /* 0x000fea0003800000 */
[----:B------:R-:W-:Y:S01]  /*1f60*/  LOP3.LUT R0, R5, 0x7ffffff8, RZ, 0xc0, !PT ;  /* 0x7ffffff805007812 */ /* 0x000fe200078ec0ff */
[----:B------:R-:W0:Y:S01]  /*1f70*/  LDCU.64 UR6, c[0x0][0x390] ;  /* 0x00007200ff0677ac */ /* 0x000e220008000a00 */
[----:B------:R-:W-:-:S05]  /*1f80*/  UMOV UR4, URZ ;  /* 0x000000ff00047c82 */ /* 0x000fca0008000000 */
.L_x_20:
[----:B------:R-:W-:Y:S01]  /*1f90*/  IMAD R3, R4, R5, UR4 ;  /* 0x0000000404037e24 */ /* 0x000fe2000f8e0205 */
[----:B------:R-:W-:-:S04]  /*1fa0*/  UIADD3 UR4, UPT, UPT, UR4, 0x8, URZ ;  /* 0x0000000804047890 */ /* 0x000fc8000fffe0ff */
[----:B0--3--:R-:W-:-:S04]  /*1fb0*/  IADD3 R6, P0, PT, R3, UR6, RZ ;  /* 0x0000000603067c10 */ /* 0x009fc8000ff1e0ff */
[----:B--2---:R-:W-:Y:S02]  /*1fc0*/  LEA.HI.X.SX32 R7, R3, UR7, 0x1, P0 ;  /* 0x0000000703077c11 */ /* 0x004fe400080f0eff */
[----:B------:R-:W-:-:S03]  /*1fd0*/  ISETP.NE.AND P0, PT, R0, UR4, PT ;  /* 0x0000000400007c0c */ /* 0x000fc6000bf05270 */
[----:B------:R3:W-:Y:S04]  /*1fe0*/  STG.E.U8 desc[UR12][R6.64], RZ ;  /* 0x000000ff06007986 */ /* 0x0007e8000c10110c */
[----:B------:R3:W-:Y:S04]  /*1ff0*/  STG.E.U8 desc[UR12][R6.64+0x1], RZ ;  /* 0x000001ff06007986 */ /* 0x0007e8000c10110c */
[----:B------:R3:W-:Y:S04]  /*2000*/  STG.E.U8 desc[UR12][R6.64+0x2], RZ ;  /* 0x000002ff06007986 */ /* 0x0007e8000c10110c */
[----:B------:R3:W-:Y:S04]  /*2010*/  STG.E.U8 desc[UR12][R6.64+0x3], RZ ;  /* 0x000003ff06007986 */ /* 0x0007e8000c10110c */
[----:B------:R3:W-:Y:S04]  /*2020*/  STG.E.U8 desc[UR12][R6.64+0x4], RZ ;  /* 0x000004ff06007986 */ /* 0x0007e8000c10110c */
[----:B------:R3:W-:Y:S04]  /*2030*/  STG.E.U8 desc[UR12][R6.64+0x5], RZ ;  /* 0x000005ff06007986 */ /* 0x0007e8000c10110c */
[----:B------:R3:W-:Y:S04]  /*2040*/  STG.E.U8 desc[UR12][R6.64+0x6], RZ ;  /* 0x000006ff06007986 */ /* 0x0007e8000c10110c */
[----:B------:R3:W-:Y:S01]  /*2050*/  STG.E.U8 desc[UR12][R6.64+0x7], RZ ;  /* 0x000007ff06007986 */ /* 0x0007e2000c10110c */
[----:B------:R-:W-:Y:S05]  /*2060*/  @P0 BRA `(.L_x_20) ;  /* 0xfffffffc00c80947 */ /* 0x000fea000383ffff */
.L_x_19:
[----:B------:R-:W-:Y:S05]  /*2070*/  @!P1 EXIT ;  /* 0x000000000000994d */ /* 0x000fea0003800000 */
[----:B------:R-:W-:Y:S02]  /*2080*/  ISETP.GE.U32.AND P0, PT, R2, 0x4, PT ;  /* 0x000000040200780c */ /* 0x000fe40003f06070 */
[----:B---3--:R-:W-:-:S04]  /*2090*/  LOP3.LUT R6, R5, 0x3, RZ, 0xc0, !PT ;  /* 0x0000000305067812 */ /* 0x008fc800078ec0ff */
[----:B------:R-:W-:-:S07]  /*20a0*/  ISETP.NE.AND P1, PT, R6, RZ, PT ;  /* 0x000000ff0600720c */ /* 0x000fce0003f25270 */
[----:B------:R-:W-:Y:S06]  /*20b0*/  @!P0 BRA `(.L_x_21) ;  /* 0x0000000000248947 */ /* 0x000fec0003800000 */
[----:B------:R-:W0:Y:S01]  /*20c0*/  LDCU.64 UR4, c[0x0][0x390] ;  /* 0x00007200ff0477ac */ /* 0x000e220008000a00 */
[----:B------:R-:W-:Y:S02]  /*20d0*/  IMAD R3, R4, R5, R0 ;  /* 0x0000000504037224 */ /* 0x000fe400078e0200 */
[----:B------:R-:W-:-:S03]  /*20e0*/  VIADD R0, R0, 0x4 ;  /* 0x0000000400007836 */ /* 0x000fc60000000000 */
[----:B0-----:R-:W-:-:S04]  /*20f0*/  IADD3 R2, P0, PT, R3, UR4, RZ ;  /* 0x0000000403027c10 */ /* 0x001fc8000ff1e0ff */
[----:B------:R-:W-:-:S05]  /*2100*/  LEA.HI.X.SX32 R3, R3, UR5, 0x1, P0 ;  /* 0x0000000503037c11 */ /* 0x000fca00080f0eff */
[----:B------:R0:W-:Y:S04]  /*2110*/  STG.E.U8 desc[UR12][R2.64], RZ ;  /* 0x000000ff02007986 */ /* 0x0001e8000c10110c */
[----:B------:R0:W-:Y:S04]  /*2120*/  STG.E.U8 desc[UR12][R2.64+0x1], RZ ;  /* 0x000001ff02007986 */ /* 0x0001e8000c10110c */
[----:B------:R0:W-:Y:S04]  /*2130*/  STG.E.U8 desc[UR12][R2.64+0x2], RZ ;  /* 0x000002ff02007986 */ /* 0x0001e8000c10110c */
[----:B------:R0:W-:Y:S02]  /*2140*/  STG.E.U8 desc[UR12][R2.64+0x3], RZ ;  /* 0x000003ff02007986 */ /* 0x0001e4000c10110c */
.L_x_21:
[----:B------:R-:W-:Y:S05]  /*2150*/  @!P1 EXIT ;  /* 0x000000000000994d */ /* 0x000fea0003800000 */
[----:B------:R-:W-:Y:S02]  /*2160*/  ISETP.NE.AND P0, PT, R6, 0x1, PT ;  /* 0x000000010600780c */ /* 0x000fe40003f05270 */
[----:B0-----:R-:W-:-:S04]  /*2170*/  LOP3.LUT R2, R5, 0x1, RZ, 0xc0, !PT ;  /* 0x0000000105027812 */ /* 0x001fc800078ec0ff */
[----:B------:R-:W-:-:S07]  /*2180*/  ISETP.NE.U32.AND P1, PT, R2, 0x1, PT ;  /* 0x000000010200780c */ /* 0x000fce0003f25070 */
[----:B------:R-:W-:Y:S06]  /*2190*/  @!P0 BRA `(.L_x_22) ;  /* 0x00000000001c8947 */ /* 0x000fec0003800000 */
[----:B------:R-:W0:Y:S01]  /*21a0*/  LDCU.64 UR4, c[0x0][0x390] ;  /* 0x00007200ff0477ac */ /* 0x000e220008000a00 */
[----:B------:R-:W-:Y:S02]  /*21b0*/  IMAD R3, R4, R5, R0 ;  /* 0x0000000504037224 */ /* 0x000fe400078e0200 */
[----:B------:R-:W-:-:S03]  /*21c0*/  VIADD R0, R0, 0x2 ;  /* 0x0000000200007836 */ /* 0x000fc60000000000 */
[----:B0-----:R-:W-:-:S04]  /*21d0*/  IADD3 R2, P0, PT, R3, UR4, RZ ;  /* 0x0000000403027c10 */ /* 0x001fc8000ff1e0ff */
[----:B------:R-:W-:-:S05]  /*21e0*/  LEA.HI.X.SX32 R3, R3, UR5, 0x1, P0 ;  /* 0x0000000503037c11 */ /* 0x000fca00080f0eff */
[----:B------:R0:W-:Y:S04]  /*21f0*/  STG.E.U8 desc[UR12][R2.64], RZ ;  /* 0x000000ff02007986 */ /* 0x0001e8000c10110c */
[----:B------:R0:W-:Y:S02]  /*2200*/  STG.E.U8 desc[UR12][R2.64+0x1], RZ ;  /* 0x000001ff02007986 */ /* 0x0001e4000c10110c */
.L_x_22:
[----:B------:R-:W-:Y:S05]  /*2210*/  @P1 EXIT ;  /* 0x000000000000194d */ /* 0x000fea0003800000 */
[----:B------:R-:W0:Y:S01]  /*2220*/  LDCU.64 UR4, c[0x0][0x390] ;  /* 0x00007200ff0477ac */ /* 0x000e220008000a00 */
[----:B------:R-:W-:-:S05]  /*2230*/  IMAD R0, R4, R5, R0 ;  /* 0x0000000504007224 */ /* 0x000fca00078e0200 */
[----:B0-----:R-:W-:-:S04]  /*2240*/  IADD3 R2, P0, PT, R0, UR4, RZ ;  /* 0x0000000400027c10 */ /* 0x001fc8000ff1e0ff */
[----:B------:R-:W-:-:S05]  /*2250*/  LEA.HI.X.SX32 R3, R0, UR5, 0x1, P0 ;  /* 0x0000000500037c11 */ /* 0x000fca00080f0eff */
[----:B------:R-:W-:Y:S01]  /*2260*/  STG.E.U8 desc[UR12][R2.64], RZ ;  /* 0x000000ff02007986 */ /* 0x000fe2000c10110c */
[----:B------:R-:W-:Y:S05]  /*2270*/  EXIT ;  /* 0x000000000000794d */ /* 0x000fea0003800000 */
.L_x_9:
        /* <DEDUP_REMOVED lines=9> */
.L_x_24:
        /* <DEDUP_REMOVED lines=14> */
.L_x_23:
        /* <DEDUP_REMOVED lines=14> */
.L_x_25:
        /* <DEDUP_REMOVED lines=12> */
.L_x_26:
[----:B------:R-:W-:Y:S05]  /*2590*/  @P1 EXIT ;  /* 0x000000000000194d */ /* 0x000fea0003800000 */
[----:B------:R-:W0:Y:S01]  /*25a0*/  LDCU.64 UR4, c[0x0][0x390] ;  /* 0x00007200ff0477ac */ /* 0x000e220008000a00 */
[----:B------:R-:W-:-:S05]  /*25b0*/  IMAD R0, R4, R5, R0 ;  /* 0x0000000504007224 */ /* 0x000fca00078e0200 */
[----:B0-----:R-:W-:-:S04]  /*25c0*/  IADD3 R2, P0, PT, R0, UR4, RZ ;  /* 0x0000000400027c10 */ /* 0x001fc8000ff1e0ff */
[----:B------:R-:W-:-:S05]  /*25d0*/  LEA.HI.X.SX32 R3, R0, UR5, 0x1, P0 ;  /* 0x0000000500037c11 */ /* 0x000fca00080f0eff */
[----:B------:R-:W-:Y:S01]  /*25e0*/  STG.E.U8 desc[UR12][R2.64], RZ ;  /* 0x000000ff02007986 */ /* 0x000fe2000c10110c */
[----:B------:R-:W-:Y:S05]  /*25f0*/  EXIT ;  /* 0x000000000000794d */ /* 0x000fea0003800000 */
.L_x_27:
[----:B------:R-:W-:-:S00]  /*2600*/  BRA `(.L_x_27) ;  /* 0xfffffffc00fc7947 */ /* 0x000fc0000383ffff */
[----:B------:R-:W-:-:S00]  /*2610*/  NOP ;  /* 0x0000000000007918 */ /* 0x000fc00000000000 */
        /* <DEDUP_REMOVED lines=14> */
.L_x_28:


//--------------------- .nv.shared._Z4gpu2PKhPKfPhiiiii --------------------------
	.section	.nv.shared._Z4gpu2PKhPKfPhiiiii,"aw",@nobits
	.sectionflags	@""
.nv.shared._Z4gpu2PKhPKfPhiiiii:
	.zero		2048


//--------------------- .nv.shared.reserved.0     --------------------------
	.section	.nv.shared.reserved.0,"aw",@nobits
	.weak		__nv_reservedSMEM_offset_0_alias
	.size		__nv_reservedSMEM_offset_0_alias, 0, 64
	.other		__nv_reservedSMEM_offset_0_alias,@"STO_CUDA_RESERVED_SHARED STV_DEFAULT"
__nv_reservedSMEM_offset_0_alias:
	.zero		0
	.zero		64


//--------------------- .nv.constant0._Z4gpu2PKhPKfPhiiiii --------------------------
	.section	.nv.constant0._Z4gpu2PKhPKfPhiiiii,"a",@progbits
	.sectionflags	@""
	.align	4
.nv.constant0._Z4gpu2PKhPKfPhiiiii:
	.zero		940


//--------------------- SYMBOLS --------------------------

	.type		.nv.reservedSmem.offset0,@object
	.size		.nv.reservedSmem.offset0,0x4
	.type		.nv.reservedSmem.cap,@object
	.size		.nv.reservedSmem.cap,0x4
